	.target	sm_90a

	.elftype	@"ET_EXEC"


//--------------------- .note.nv.tkinfo           --------------------------
	.section	.note.nv.tkinfo,"",@"SHT_NOTE"
	.sectionflags	@"SHF_NOTE_NV_TKINFO"
	.tkinfo
        /*0018*/ 	.word	0x00000002
        /*0030*/ 	.string	""
        /*0030*/ 	.string	"ptxas"
        /*0030*/ 	.string	"Cuda compilation tools, release 13.0, V13.0.88"
        /*0030*/ 	.string	"Build cuda_13.0.r13.0/compiler.36424714_0"
        /*0030*/ 	.string	"-v  -suppress-debug-info  -lineinfo  -arch sm_90a "



//--------------------- .note.nv.cuinfo           --------------------------
	.section	.note.nv.cuinfo,"",@"SHT_NOTE"
	.sectionflags	@"SHF_NOTE_NV_CUINFO"
        /*0018*/ 	.short	0x0002
        /*001a*/ 	.short	0x005a
        /*001c*/ 	.short	0x0082
	.zero		2


//--------------------- .nv.info                  --------------------------
	.section	.nv.info,"",@"SHT_CUDA_INFO"
	.align	4


	//----- nvinfo : EIATTR_REGCOUNT
	.align		4
        /*0000*/ 	.byte	0x04, 0x2f
        /*0002*/ 	.short	(.L_1 - .L_0)
	.align		4
.L_0:
        /*0004*/ 	.word	index@(matmul_kernel)
        /*0008*/ 	.word	0x000000ff


	//----- nvinfo : EIATTR_FRAME_SIZE
	.align		4
.L_1:
        /*000c*/ 	.byte	0x04, 0x11
        /*000e*/ 	.short	(.L_3 - .L_2)
	.align		4
.L_2:
        /*0010*/ 	.word	index@(matmul_kernel)
        /*0014*/ 	.word	0x000001f0


	//----- nvinfo : EIATTR_MIN_STACK_SIZE
	.align		4
.L_3:
        /*0018*/ 	.byte	0x04, 0x12
        /*001a*/ 	.short	(.L_5 - .L_4)
	.align		4
.L_4:
        /*001c*/ 	.word	index@(matmul_kernel)
        /*0020*/ 	.word	0x000001f0
.L_5:


//--------------------- .nv.compat                --------------------------
	.section	.nv.compat,"",@"SHT_CUDA_COMPAT_INFO"
	.align	4
        /*0000*/ 	.byte	0x02, 0x09, 0x01, 0x00, 0x02, 0x02, 0x04, 0x00, 0x02, 0x05, 0x05, 0x00, 0x03, 0x07, 0x01, 0x01
        /*0010*/ 	.byte	0x02, 0x03, 0x00, 0x00, 0x02, 0x06, 0x01, 0x00, 0x04, 0x0b, 0x08, 0x00, 0x00, 0x00, 0x00, 0x00
        /*0020*/ 	.byte	0x00, 0x00, 0x00, 0x00


//--------------------- .nv.info.matmul_kernel    --------------------------
	.section	.nv.info.matmul_kernel,"",@"SHT_CUDA_INFO"
	.sectionflags	@""
	.align	4


	//----- nvinfo : EIATTR_CUDA_API_VERSION
	.align		4
        /*0000*/ 	.byte	0x04, 0x37
        /*0002*/ 	.short	(.L_7 - .L_6)
.L_6:
        /*0004*/ 	.word	0x00000082


	//----- nvinfo : EIATTR_KPARAM_INFO
	.align		4
.L_7:
        /*0008*/ 	.byte	0x04, 0x17
        /*000a*/ 	.short	(.L_9 - .L_8)
.L_8:
        /*000c*/ 	.word	0x00000000
        /*0010*/ 	.short	0x000d
        /*0012*/ 	.short	0x0048
        /*0014*/ 	.byte	0x00, 0xf4, 0x21, 0x00


	//----- nvinfo : EIATTR_KPARAM_INFO
	.align		4
.L_9:
        /*0018*/ 	.byte	0x04, 0x17
        /*001a*/ 	.short	(.L_11 - .L_10)
.L_10:
        /*001c*/ 	.word	0x00000000
        /*0020*/ 	.short	0x000c
        /*0022*/ 	.short	0x0040
        /*0024*/ 	.byte	0x00, 0xf4, 0x21, 0x00


	//----- nvinfo : EIATTR_KPARAM_INFO
	.align		4
.L_11:
        /*0028*/ 	.byte	0x04, 0x17
        /*002a*/ 	.short	(.L_13 - .L_12)
.L_12:
        /*002c*/ 	.word	0x00000000
        /*0030*/ 	.short	0x000b
        /*0032*/ 	.short	0x0038
        /*0034*/ 	.byte	0x00, 0xf0, 0x11, 0x00


	//----- nvinfo : EIATTR_KPARAM_INFO
	.align		4
.L_13:
        /*0038*/ 	.byte	0x04, 0x17
        /*003a*/ 	.short	(.L_15 - .L_14)
.L_14:
        /*003c*/ 	.word	0x00000000
        /*0040*/ 	.short	0x000a
        /*0042*/ 	.short	0x0034
        /*0044*/ 	.byte	0x00, 0xf0, 0x11, 0x00


	//----- nvinfo : EIATTR_KPARAM_INFO
	.align		4
.L_15:
        /*0048*/ 	.byte	0x04, 0x17
        /*004a*/ 	.short	(.L_17 - .L_16)
.L_16:
        /*004c*/ 	.word	0x00000000
        /*0050*/ 	.short	0x0009
        /*0052*/ 	.short	0x0030
        /*0054*/ 	.byte	0x00, 0xf0, 0x11, 0x00


	//----- nvinfo : EIATTR_KPARAM_INFO
	.align		4
.L_17:
        /*0058*/ 	.byte	0x04, 0x17
        /*005a*/ 	.short	(.L_19 - .L_18)
.L_18:
        /*005c*/ 	.word	0x00000000
        /*0060*/ 	.short	0x0008
        /*0062*/ 	.short	0x002c
        /*0064*/ 	.byte	0x00, 0xf0, 0x11, 0x00


	//----- nvinfo : EIATTR_KPARAM_INFO
	.align		4
.L_19:
        /*0068*/ 	.byte	0x04, 0x17
        /*006a*/ 	.short	(.L_21 - .L_20)
.L_20:
        /*006c*/ 	.word	0x00000000
        /*0070*/ 	.short	0x0007
        /*0072*/ 	.short	0x0028
        /*0074*/ 	.byte	0x00, 0xf0, 0x11, 0x00


	//----- nvinfo : EIATTR_KPARAM_INFO
	.align		4
.L_21:
        /*0078*/ 	.byte	0x04, 0x17
        /*007a*/ 	.short	(.L_23 - .L_22)
.L_22:
        /*007c*/ 	.word	0x00000000
        /*0080*/ 	.short	0x0006
        /*0082*/ 	.short	0x0024
        /*0084*/ 	.byte	0x00, 0xf0, 0x11, 0x00


	//----- nvinfo : EIATTR_KPARAM_INFO
	.align		4
.L_23:
        /*0088*/ 	.byte	0x04, 0x17
        /*008a*/ 	.short	(.L_25 - .L_24)
.L_24:
        /*008c*/ 	.word	0x00000000
        /*0090*/ 	.short	0x0005
        /*0092*/ 	.short	0x0020
        /*0094*/ 	.byte	0x00, 0xf0, 0x11, 0x00


	//----- nvinfo : EIATTR_KPARAM_INFO
	.align		4
.L_25:
        /*0098*/ 	.byte	0x04, 0x17
        /*009a*/ 	.short	(.L_27 - .L_26)
.L_26:
        /*009c*/ 	.word	0x00000000
        /*00a0*/ 	.short	0x0004
        /*00a2*/ 	.short	0x001c
        /*00a4*/ 	.byte	0x00, 0xf0, 0x11, 0x00


	//----- nvinfo : EIATTR_KPARAM_INFO
	.align		4
.L_27:
        /*00a8*/ 	.byte	0x04, 0x17
        /*00aa*/ 	.short	(.L_29 - .L_28)
.L_28:
        /*00ac*/ 	.word	0x00000000
        /*00b0*/ 	.short	0x0003
        /*00b2*/ 	.short	0x0018
        /*00b4*/ 	.byte	0x00, 0xf0, 0x11, 0x00


	//----- nvinfo : EIATTR_KPARAM_INFO
	.align		4
.L_29:
        /*00b8*/ 	.byte	0x04, 0x17
        /*00ba*/ 	.short	(.L_31 - .L_30)
.L_30:
        /*00bc*/ 	.word	0x00000000
        /*00c0*/ 	.short	0x0002
        /*00c2*/ 	.short	0x0010
        /*00c4*/ 	.byte	0x00, 0xf4, 0x21, 0x00


	//----- nvinfo : EIATTR_KPARAM_INFO
	.align		4
.L_31:
        /*00c8*/ 	.byte	0x04, 0x17
        /*00ca*/ 	.short	(.L_33 - .L_32)
.L_32:
        /*00cc*/ 	.word	0x00000000
        /*00d0*/ 	.short	0x0001
        /*00d2*/ 	.short	0x0008
        /*00d4*/ 	.byte	0x00, 0xf4, 0x21, 0x00


	//----- nvinfo : EIATTR_KPARAM_INFO
	.align		4
.L_33:
        /*00d8*/ 	.byte	0x04, 0x17
        /*00da*/ 	.short	(.L_35 - .L_34)
.L_34:
        /*00dc*/ 	.word	0x00000000
        /*00e0*/ 	.short	0x0000
        /*00e2*/ 	.short	0x0000
        /*00e4*/ 	.byte	0x00, 0xf4, 0x21, 0x00


	//----- nvinfo : EIATTR_SPARSE_MMA_MASK
	.align		4
.L_35:
        /*00e8*/ 	.byte	0x03, 0x50
        /*00ea*/ 	.short	0x0000


	//----- nvinfo : EIATTR_MAXREG_COUNT
	.align		4
        /*00ec*/ 	.byte	0x03, 0x1b
        /*00ee*/ 	.short	0x00ff


	//----- nvinfo : EIATTR_NUM_BARRIERS
	.align		4
        /*00f0*/ 	.byte	0x02, 0x4c
        /*00f2*/ 	.byte	0x01
	.zero		1


	//----- nvinfo : EIATTR_ANNOTATIONS
	.align		4
        /*00f4*/ 	.byte	0x04, 0x55
        /*00f6*/ 	.short	(.L_37 - .L_36)


	//   ....[0]....
.L_36:
        /*00f8*/ 	.word	0x00000001
        /*00fc*/ 	.byte	0xd0, 0x00, 0x00, 0x00, 0x01, 0x00, 0x00, 0x00, 0x20, 0x07, 0x00, 0x00, 0x01, 0x00, 0x00, 0x00
        /* <DEDUP_REMOVED lines=210> */
        /*0e2c*/ 	.byte	0xd0, 0x1e, 0x01, 0x00


	//----- nvinfo : EIATTR_MERCURY_ISA_VERSION
	.align		4
.L_37:
        /*0e30*/ 	.byte	0x03, 0x5f
        /*0e32*/ 	.short	0x0101


	//----- nvinfo : EIATTR_EXIT_INSTR_OFFSETS
	.align		4
        /*0e34*/ 	.byte	0x04, 0x1c
        /*0e36*/ 	.short	(.L_39 - .L_38)


	//   ....[0]....
.L_38:
        /*0e38*/ 	.word	0x00012170


	//   ....[1]....
        /*0e3c*/ 	.word	0x00012190


	//----- nvinfo : EIATTR_REQNTID
	.align		4
.L_39:
        /*0e40*/ 	.byte	0x04, 0x10
        /*0e42*/ 	.short	(.L_41 - .L_40)
.L_40:
        /*0e44*/ 	.word	0x00000100
        /*0e48*/ 	.word	0x00000001
        /*0e4c*/ 	.word	0x00000001


	//----- nvinfo : EIATTR_CBANK_PARAM_SIZE
	.align		4
.L_41:
        /*0e50*/ 	.byte	0x03, 0x19
        /*0e52*/ 	.short	0x0050


	//----- nvinfo : EIATTR_PARAM_CBANK
	.align		4
        /*0e54*/ 	.byte	0x04, 0x0a
        /*0e56*/ 	.short	(.L_43 - .L_42)
	.align		4
.L_42:
        /*0e58*/ 	.word	index@(.nv.constant0.matmul_kernel)
        /*0e5c*/ 	.short	0x0210
        /*0e5e*/ 	.short	0x0050


	//----- nvinfo : EIATTR_SW_WAR
	.align		4
.L_43:
        /*0e60*/ 	.byte	0x04, 0x36
        /*0e62*/ 	.short	(.L_45 - .L_44)
.L_44:
        /*0e64*/ 	.word	0x00000008
.L_45:


//--------------------- .nv.callgraph             --------------------------
	.section	.nv.callgraph,"",@"SHT_CUDA_CALLGRAPH"
	.align	4
	.sectionentsize	8
	.align		4
        /*0000*/ 	.word	0x00000000
	.align		4
        /*0004*/ 	.word	0xffffffff
	.align		4
        /*0008*/ 	.word	0x00000000
	.align		4
        /*000c*/ 	.word	0xfffffffe
	.align		4
        /*0010*/ 	.word	0x00000000
	.align		4
        /*0014*/ 	.word	0xfffffffd
	.align		4
        /*0018*/ 	.word	0x00000000
	.align		4
        /*001c*/ 	.word	0xfffffffc


//--------------------- .text.matmul_kernel       --------------------------
	.section	.text.matmul_kernel,"ax",@progbits
	.align	128
        .global         matmul_kernel
        .type           matmul_kernel,@function
        .size           matmul_kernel,(.L_x_3 - matmul_kernel)
        .other          matmul_kernel,@"STO_CUDA_ENTRY STV_DEFAULT"
matmul_kernel:
.text.matmul_kernel:
[----:B------:R-:W1:Y:S08]  /*0000*/  LDC R1, c[0x0][0x28] ;  /* 0x00000a00ff017b82 */ /* 0x000e700000000800 */
[----:B------:R-:W2:Y:S01]  /*0010*/  LDC.64 R2, c[0x0][0x228] ;  /* 0x00008a00ff027b82 */ /* 0x000ea20000000a00 */
[----:B-1----:R-:W-:Y:S01]  /*0020*/  VIADD R1, R1, 0xfffffe10 ;  /* 0xfffffe1001017836 */ /* 0x002fe20000000000 */
[----:B------:R-:W1:Y:S01]  /*0030*/  S2R R6, SR_CTAID.X ;  /* 0x0000000000067919 */ /* 0x000e620000002500 */
[----:B------:R-:W-:Y:S01]  /*0040*/  ULDC.64 UR8, c[0x0][0x210] ;  /* 0x0000840000087ab9 */ /* 0x000fe20000000a00 */
[----:B------:R-:W-:Y:S01]  /*0050*/  UMOV UR7, 0x400 ;  /* 0x0000040000077882 */ /* 0x000fe20000000000 */
[----:B------:R-:W-:Y:S01]  /*0060*/  ULDC.64 UR16, c[0x0][0x208] ;  /* 0x0000820000107ab9 */ /* 0x000fe20000000a00 */
[----:B------:R-:W3:Y:S01]  /*0070*/  S2R R234, SR_TID.X ;  /* 0x0000000000ea7919 */ /* 0x000ee20000002100 */
[----:B------:R-:W-:Y:S01]  /*0080*/  ULDC UR12, c[0x0][0x230] ;  /* 0x00008c00000c7ab9 */ /* 0x000fe20000000800 */
[----:B------:R-:W4:Y:S01]  /*0090*/  S2UR UR4, SR_CgaCtaId ;  /* 0x00000000000479c3 */ /* 0x000f220000008800 */
[----:B------:R-:W-:Y:S01]  /*00a0*/  ULDC.64 UR10, c[0x0][0x218] ;  /* 0x00008600000a7ab9 */ /* 0x000fe20000000a00 */
[----:B------:R-:W-:Y:S01]  /*00b0*/  ULDC UR5, c[0x0][0x240] ;  /* 0x0000900000057ab9 */ /* 0x000fe20000000800 */
[----:B--2---:R-:W-:Y:S01]  /*00c0*/  IMAD.MOV.U32 R154, RZ, RZ, R3 ;  /* 0x000000ffff9a7224 */ /* 0x004fe200078e0003 */
[----:B------:R2:W-:Y:S01]  /*00d0*/  STL.64 [R1+0x100], R2 ;  /* 0x0001000201007387 */ /* 0x0005e20000100a00 */
[----:B------:R-:W-:-:S02]  /*00e0*/  IMAD.MOV.U32 R152, RZ, RZ, R2 ;  /* 0x000000ffff987224 */ /* 0x000fc400078e0002 */
[----:B------:R-:W-:Y:S01]  /*00f0*/  VIADD R0, R154, 0xff ;  /* 0x000000ff9a007836 */ /* 0x000fe20000000000 */
[----:B----4-:R-:W-:Y:S01]  /*0100*/  ULEA UR7, UR4, UR7, 0x18 ;  /* 0x0000000704077291 */ /* 0x010fe2000f8ec03f */
[----:B-1----:R-:W-:Y:S01]  /*0110*/  IABS R8, R6 ;  /* 0x0000000600087213 */ /* 0x002fe20000000000 */
[----:B------:R-:W-:Y:S02]  /*0120*/  UIADD3 UR4, UR12, -0x40, URZ ;  /* 0xffffffc00c047890 */ /* 0x000fe4000fffe03f */
[----:B--2---:R-:W-:Y:S02]  /*0130*/  SHF.R.S32.HI R3, RZ, 0x1f, R0 ;  /* 0x0000001fff037819 */ /* 0x004fe40000011400 */
[----:B---3--:R-:W-:Y:S02]  /*0140*/  LOP3.LUT R229, R234, 0x3f, RZ, 0xc0, !PT ;  /* 0x0000003feae57812 */ /* 0x008fe400078ec0ff */
[----:B------:R-:W-:-:S04]  /*0150*/  LEA.HI R3, R3, R0, RZ, 0x8 ;  /* 0x0000000003037211 */ /* 0x000fc800078f40ff */
[----:B------:R-:W-:-:S05]  /*0160*/  SHF.R.S32.HI R3, RZ, 0x8, R3 ;  /* 0x00000008ff037819 */ /* 0x000fca0000011403 */
[----:B------:R-:W-:-:S05]  /*0170*/  IMAD.SHL.U32 R5, R3, 0x8, RZ ;  /* 0x0000000803057824 */ /* 0x000fca00078e00ff */
[-C--:B------:R-:W-:Y:S02]  /*0180*/  IABS R7, R5.reuse ;  /* 0x0000000500077213 */ /* 0x080fe40000000000 */
[----:B------:R-:W-:Y:S02]  /*0190*/  IABS R10, R5 ;  /* 0x00000005000a7213 */ /* 0x000fe40000000000 */
[----:B------:R-:W1:Y:S08]  /*01a0*/  I2F.RP R0, R7 ;  /* 0x0000000700007306 */ /* 0x000e700000209400 */
[----:B-1----:R-:W1:Y:S02]  /*01b0*/  MUFU.RCP R0, R0 ;  /* 0x0000000000007308 */ /* 0x002e640000001000 */
[----:B-1----:R-:W-:-:S02]  /*01c0*/  VIADD R2, R0, 0xffffffe ;  /* 0x0ffffffe00027836 */ /* 0x002fc40000000000 */
[----:B------:R-:W-:-:S04]  /*01d0*/  IMAD.MOV R0, RZ, RZ, -R10 ;  /* 0x000000ffff007224 */ /* 0x000fc800078e0a0a */
[----:B------:R1:W2:Y:S01]  /*01e0*/  F2I.FTZ.U32.TRUNC.NTZ R3, R2 ;  /* 0x0000000200037305 */ /* 0x0002a2000021f000 */
[----:B------:R-:W-:Y:S02]  /*01f0*/  IMAD.SHL.U32 R10, R234, 0x4, RZ ;  /* 0x00000004ea0a7824 */ /* 0x000fe400078e00ff */
[----:B-1----:R-:W-:Y:S02]  /*0200*/  IMAD.MOV.U32 R2, RZ, RZ, RZ ;  /* 0x000000ffff027224 */ /* 0x002fe400078e00ff */
[----:B--2---:R-:W-:-:S04]  /*0210*/  IMAD.MOV R4, RZ, RZ, -R3 ;  /* 0x000000ffff047224 */ /* 0x004fc800078e0a03 */
[----:B------:R-:W-:Y:S02]  /*0220*/  IMAD R9, R4, R7, RZ ;  /* 0x0000000704097224 */ /* 0x000fe400078e02ff */
[----:B------:R-:W-:Y:S02]  /*0230*/  IMAD.MOV.U32 R4, RZ, RZ, R8 ;  /* 0x000000ffff047224 */ /* 0x000fe400078e0008 */
[----:B------:R-:W-:-:S06]  /*0240*/  IMAD.HI.U32 R3, R3, R9, R2 ;  /* 0x0000000903037227 */ /* 0x000fcc00078e0002 */
[----:B------:R-:W-:-:S04]  /*0250*/  IMAD.HI.U32 R3, R3, R4, RZ ;  /* 0x0000000403037227 */ /* 0x000fc800078e00ff */
[----:B------:R-:W-:Y:S01]  /*0260*/  IMAD R0, R3, R0, R4 ;  /* 0x0000000003007224 */ /* 0x000fe200078e0204 */
[----:B------:R-:W-:-:S04]  /*0270*/  IABS R4, R154 ;  /* 0x0000009a00047213 */ /* 0x000fc80000000000 */
[----:B------:R-:W-:-:S13]  /*0280*/  ISETP.GT.U32.AND P1, PT, R7, R0, PT ;  /* 0x000000000700720c */ /* 0x000fda0003f24070 */
[----:B------:R-:W-:Y:S02]  /*0290*/  @!P1 IMAD.IADD R0, R0, 0x1, -R7 ;  /* 0x0000000100009824 */ /* 0x000fe400078e0a07 */
[----:B------:R-:W-:Y:S01]  /*02a0*/  @!P1 VIADD R3, R3, 0x1 ;  /* 0x0000000103039836 */ /* 0x000fe20000000000 */
[----:B------:R-:W-:Y:S02]  /*02b0*/  ISETP.NE.AND P1, PT, R5, RZ, PT ;  /* 0x000000ff0500720c */ /* 0x000fe40003f25270 */
[----:B------:R-:W-:Y:S02]  /*02c0*/  ISETP.GE.U32.AND P0, PT, R0, R7, PT ;  /* 0x000000070000720c */ /* 0x000fe40003f06070 */
[----:B------:R-:W-:Y:S01]  /*02d0*/  LOP3.LUT R0, R6, R5, RZ, 0x3c, !PT ;  /* 0x0000000506007212 */ /* 0x000fe200078e3cff */
[----:B------:R-:W1:Y:S03]  /*02e0*/  I2F.RP R7, R4 ;  /* 0x0000000400077306 */ /* 0x000e660000209400 */
[----:B------:R-:W-:Y:S01]  /*02f0*/  ISETP.GE.AND P2, PT, R0, RZ, PT ;  /* 0x000000ff0000720c */ /* 0x000fe20003f46270 */
[----:B------:R-:W-:-:S06]  /*0300*/  VIADD R0, R152, 0x7f ;  /* 0x0000007f98007836 */ /* 0x000fcc0000000000 */
[----:B------:R-:W-:-:S04]  /*0310*/  @P0 VIADD R3, R3, 0x1 ;  /* 0x0000000103030836 */ /* 0x000fc80000000000 */
[----:B------:R-:W-:Y:S01]  /*0320*/  IMAD.MOV.U32 R2, RZ, RZ, R3 ;  /* 0x000000ffff027224 */ /* 0x000fe200078e0003 */
[----:B------:R-:W-:Y:S01]  /*0330*/  SHF.R.S32.HI R3, RZ, 0x1f, R0 ;  /* 0x0000001fff037819 */ /* 0x000fe20000011400 */
[----:B-1----:R-:W-:Y:S02]  /*0340*/  MUFU.RCP R7, R7 ;  /* 0x0000000700077308 */ /* 0x002fe40000001000 */
[----:B------:R-:W-:Y:S01]  /*0350*/  @!P2 IMAD.MOV R2, RZ, RZ, -R2 ;  /* 0x000000ffff02a224 */ /* 0x000fe200078e0a02 */
[----:B------:R-:W-:Y:S02]  /*0360*/  @!P1 LOP3.LUT R2, RZ, R5, RZ, 0x33, !PT ;  /* 0x00000005ff029212 */ /* 0x000fe400078e33ff */
[----:B------:R-:W-:-:S03]  /*0370*/  LEA.HI R3, R3, R0, RZ, 0x7 ;  /* 0x0000000003037211 */ /* 0x000fc600078f38ff */
[----:B------:R-:W-:Y:S02]  /*0380*/  IMAD.SHL.U32 R13, R2, 0x8, RZ ;  /* 0x00000008020d7824 */ /* 0x000fe400078e00ff */
[----:B------:R-:W-:-:S03]  /*0390*/  IMAD.MOV R2, RZ, RZ, -R2 ;  /* 0x000000ffff027224 */ /* 0x000fc600078e0a02 */
[----:B------:R-:W-:Y:S01]  /*03a0*/  LEA.HI.SX32 R3, R3, -R13, 0x19 ;  /* 0x8000000d03037211 */ /* 0x000fe200078fcaff */
[----:B------:R-:W-:Y:S02]  /*03b0*/  IMAD R14, R5, R2, R6 ;  /* 0x00000002050e7224 */ /* 0x000fe400078e0206 */
[----:B------:R-:W-:Y:S01]  /*03c0*/  IMAD.MOV.U32 R2, RZ, RZ, RZ ;  /* 0x000000ffff027224 */ /* 0x000fe200078e00ff */
[----:B------:R-:W-:-:S04]  /*03d0*/  VIMNMX R15, R3, 0x8, PT ;  /* 0x00000008030f7848 */ /* 0x000fc80003fe0100 */
[-C--:B------:R-:W-:Y:S02]  /*03e0*/  IABS R9, R15.reuse ;  /* 0x0000000f00097213 */ /* 0x080fe40000000000 */
[----:B------:R-:W-:Y:S02]  /*03f0*/  IABS R6, R15 ;  /* 0x0000000f00067213 */ /* 0x000fe40000000000 */
[----:B------:R-:W1:Y:S08]  /*0400*/  I2F.RP R0, R9 ;  /* 0x0000000900007306 */ /* 0x000e700000209400 */
[----:B-1----:R-:W1:Y:S02]  /*0410*/  MUFU.RCP R0, R0 ;  /* 0x0000000000007308 */ /* 0x002e640000001000 */
[----:B-1----:R-:W-:Y:S01]  /*0420*/  VIADD R3, R0, 0xffffffe ;  /* 0x0ffffffe00037836 */ /* 0x002fe20000000000 */
[----:B------:R-:W-:-:S05]  /*0430*/  IABS R0, R14 ;  /* 0x0000000e00007213 */ /* 0x000fca0000000000 */
[----:B------:R-:W1:Y:S02]  /*0440*/  F2I.FTZ.U32.TRUNC.NTZ R3, R3 ;  /* 0x0000000300037305 */ /* 0x000e64000021f000 */
[----:B-1----:R-:W-:-:S04]  /*0450*/  IMAD.MOV R8, RZ, RZ, -R3 ;  /* 0x000000ffff087224 */ /* 0x002fc800078e0a03 */
[----:B------:R-:W-:-:S04]  /*0460*/  IMAD R5, R8, R9, RZ ;  /* 0x0000000908057224 */ /* 0x000fc800078e02ff */
[----:B------:R-:W-:-:S04]  /*0470*/  IMAD.HI.U32 R2, R3, R5, R2 ;  /* 0x0000000503027227 */ /* 0x000fc800078e0002 */
[----:B------:R-:W-:Y:S02]  /*0480*/  IMAD.MOV.U32 R3, RZ, RZ, R0 ;  /* 0x000000ffff037224 */ /* 0x000fe400078e0000 */
[----:B------:R-:W-:Y:S01]  /*0490*/  IMAD.MOV R0, RZ, RZ, -R6 ;  /* 0x000000ffff007224 */ /* 0x000fe200078e0a06 */
[----:B------:R-:W-:Y:S01]  /*04a0*/  IABS R6, R152 ;  /* 0x0000009800067213 */ /* 0x000fe20000000000 */
[----:B------:R-:W-:-:S03]  /*04b0*/  IMAD.HI.U32 R2, R2, R3, RZ ;  /* 0x0000000302027227 */ /* 0x000fc600078e00ff */
[----:B------:R-:W1:Y:S01]  /*04c0*/  I2F.RP R5, R6 ;  /* 0x0000000600057306 */ /* 0x000e620000209400 */
[----:B------:R-:W-:Y:S02]  /*04d0*/  IMAD R0, R2, R0, R3 ;  /* 0x0000000002007224 */ /* 0x000fe400078e0203 */
[----:B------:R-:W-:-:S03]  /*04e0*/  VIADD R3, R7, 0xffffffe ;  /* 0x0ffffffe07037836 */ /* 0x000fc60000000000 */
[----:B------:R-:W-:-:S03]  /*04f0*/  ISETP.GT.U32.AND P1, PT, R9, R0, PT ;  /* 0x000000000900720c */ /* 0x000fc60003f24070 */
[----:B------:R-:W2:Y:S08]  /*0500*/  F2I.FTZ.U32.TRUNC.NTZ R3, R3 ;  /* 0x0000000300037305 */ /* 0x000eb0000021f000 */
[----:B-1----:R-:W1:Y:S02]  /*0510*/  MUFU.RCP R5, R5 ;  /* 0x0000000500057308 */ /* 0x002e640000001000 */
[----:B------:R-:W-:-:S02]  /*0520*/  @!P1 IMAD.IADD R0, R0, 0x1, -R9 ;  /* 0x0000000100009824 */ /* 0x000fc400078e0a09 */
[----:B------:R-:W-:Y:S01]  /*0530*/  @!P1 VIADD R2, R2, 0x1 ;  /* 0x0000000102029836 */ /* 0x000fe20000000000 */
[----:B------:R-:W-:Y:S02]  /*0540*/  ISETP.NE.AND P1, PT, R15, RZ, PT ;  /* 0x000000ff0f00720c */ /* 0x000fe40003f25270 */
[----:B------:R-:W-:Y:S01]  /*0550*/  ISETP.GE.U32.AND P0, PT, R0, R9, PT ;  /* 0x000000090000720c */ /* 0x000fe20003f06070 */
[----:B--2---:R-:W-:Y:S01]  /*0560*/  IMAD.MOV R17, RZ, RZ, -R3 ;  /* 0x000000ffff117224 */ /* 0x004fe200078e0a03 */
[----:B------:R-:W-:Y:S02]  /*0570*/  LOP3.LUT R0, R14, R15, RZ, 0x3c, !PT ;  /* 0x0000000f0e007212 */ /* 0x000fe400078e3cff */
[----:B------:R-:W-:Y:S02]  /*0580*/  LOP3.LUT R9, R234, 0x7f, RZ, 0xc0, !PT ;  /* 0x0000007fea097812 */ /* 0x000fe400078ec0ff */
[----:B------:R-:W-:Y:S02]  /*0590*/  ISETP.GE.AND P2, PT, R0, RZ, PT ;  /* 0x000000ff0000720c */ /* 0x000fe40003f46270 */
[----:B------:R-:W-:Y:S01]  /*05a0*/  LOP3.LUT R0, R234, 0x80, RZ, 0xc0, !PT ;  /* 0x00000080ea007812 */ /* 0x000fe200078ec0ff */
[----:B------:R-:W-:-:S02]  /*05b0*/  IMAD.SHL.U32 R7, R9, 0x80, RZ ;  /* 0x0000008009077824 */ /* 0x000fc400078e00ff */
[----:B-1----:R-:W-:Y:S01]  /*05c0*/  VIADD R18, R5, 0xffffffe ;  /* 0x0ffffffe05127836 */ /* 0x002fe20000000000 */
[----:B------:R-:W-:Y:S01]  /*05d0*/  LOP3.LUT R5, R10, 0x7c, RZ, 0xc0, !PT ;  /* 0x0000007c0a057812 */ /* 0x000fe200078ec0ff */
[----:B------:R-:W-:Y:S01]  /*05e0*/  @P0 VIADD R2, R2, 0x1 ;  /* 0x0000000102020836 */ /* 0x000fe20000000000 */
[----:B------:R-:W-:Y:S01]  /*05f0*/  LEA.HI R11, R0, R7, RZ, 0x1b ;  /* 0x00000007000b7211 */ /* 0x000fe200078fd8ff */
[----:B------:R-:W-:Y:S01]  /*0600*/  IMAD R7, R17, R4, RZ ;  /* 0x0000000411077224 */ /* 0x000fe200078e02ff */
[----:B------:R-:W-:Y:S01]  /*0610*/  SHF.R.U32.HI R0, RZ, 0x6, R234 ;  /* 0x00000006ff007819 */ /* 0x000fe200000116ea */
[----:B------:R-:W-:Y:S01]  /*0620*/  IMAD.MOV.U32 R12, RZ, RZ, R2 ;  /* 0x000000ffff0c7224 */ /* 0x000fe200078e0002 */
[----:B------:R1:W2:Y:S01]  /*0630*/  F2I.FTZ.U32.TRUNC.NTZ R19, R18 ;  /* 0x0000001200137305 */ /* 0x0002a2000021f000 */
[----:B------:R-:W-:Y:S02]  /*0640*/  IMAD.MOV.U32 R2, RZ, RZ, RZ ;  /* 0x000000ffff027224 */ /* 0x000fe400078e00ff */
[----:B------:R-:W-:Y:S01]  /*0650*/  @!P2 IMAD.MOV R12, RZ, RZ, -R12 ;  /* 0x000000ffff0ca224 */ /* 0x000fe200078e0a0c */
[----:B------:R-:W-:Y:S01]  /*0660*/  @!P1 LOP3.LUT R12, RZ, R15, RZ, 0x33, !PT ;  /* 0x0000000fff0c9212 */ /* 0x000fe200078e33ff */
[----:B------:R-:W-:Y:S01]  /*0670*/  IMAD.HI.U32 R7, R3, R7, R2 ;  /* 0x0000000703077227 */ /* 0x000fe200078e0002 */
[----:B------:R-:W-:-:S02]  /*0680*/  SGXT.U32 R3, R0, 0x2 ;  /* 0x000000020003781a */ /* 0x000fc40000000000 */
[----:B------:R-:W-:Y:S01]  /*0690*/  LOP3.LUT R2, R234, 0xc0, RZ, 0xc0, !PT ;  /* 0x000000c0ea027812 */ /* 0x000fe200078ec0ff */
[----:B------:R-:W-:Y:S02]  /*06a0*/  IMAD.SHL.U32 R0, R12, 0x100, RZ ;  /* 0x000001000c007824 */ /* 0x000fe400078e00ff */
[----:B------:R-:W-:Y:S02]  /*06b0*/  IMAD.MOV R12, RZ, RZ, -R12 ;  /* 0x000000ffff0c7224 */ /* 0x000fe400078e0a0c */
[----:B------:R-:W-:Y:S01]  /*06c0*/  IMAD R10, R2, 0x2, R5 ;  /* 0x00000002020a7824 */ /* 0x000fe200078e0205 */
[----:B------:R-:W-:Y:S01]  /*06d0*/  LOP3.LUT R8, R0, R3, RZ, 0xfc, !PT ;  /* 0x0000000300087212 */ /* 0x000fe200078efcff */
[----:B------:R-:W-:Y:S01]  /*06e0*/  IMAD.SHL.U32 R3, R234, 0x10, RZ ;  /* 0x00000010ea037824 */ /* 0x000fe200078e00ff */
[----:B------:R-:W-:Y:S01]  /*06f0*/  SHF.R.U32.HI R5, RZ, 0x2, R2 ;  /* 0x00000002ff057819 */ /* 0x000fe20000011602 */
[----:B-1----:R-:W-:Y:S01]  /*0700*/  IMAD.MOV.U32 R18, RZ, RZ, RZ ;  /* 0x000000ffff127224 */ /* 0x002fe200078e00ff */
[----:B------:R-:W-:Y:S01]  /*0710*/  LOP3.LUT R16, R8, 0xfc, RZ, 0xfc, !PT ;  /* 0x000000fc08107812 */ /* 0x000fe200078efcff */
[----:B------:R-:W-:Y:S01]  /*0720*/  STL [R1+0x130], R0 ;  /* 0x0001300001007387 */ /* 0x000fe20000100800 */
[----:B------:R-:W-:-:S02]  /*0730*/  IABS R24, R8 ;  /* 0x0000000800187213 */ /* 0x000fc40000000000 */
[----:B------:R-:W-:Y:S02]  /*0740*/  IABS R17, R16 ;  /* 0x0000001000117213 */ /* 0x000fe40000000000 */
[----:B------:R-:W-:Y:S01]  /*0750*/  LOP3.LUT R2, R3, 0x70, RZ, 0xc0, !PT ;  /* 0x0000007003027812 */ /* 0x000fe200078ec0ff */
[----:B------:R-:W-:Y:S01]  /*0760*/  IMAD.HI.U32 R3, R7, R24, RZ ;  /* 0x0000001807037227 */ /* 0x000fe200078e00ff */
[----:B------:R-:W-:Y:S02]  /*0770*/  LOP3.LUT R5, R10, R5, RZ, 0x3c, !PT ;  /* 0x000000050a057212 */ /* 0x000fe400078e3cff */
[C---:B------:R-:W-:Y:S01]  /*0780*/  LOP3.LUT R20, R8.reuse, 0xc4, RZ, 0xfc, !PT ;  /* 0x000000c408147812 */ /* 0x040fe200078efcff */
[----:B------:R-:W-:Y:S01]  /*0790*/  IMAD R10, R15, R12, R14 ;  /* 0x0000000c0f0a7224 */ /* 0x000fe200078e020e */
[C---:B------:R-:W-:Y:S01]  /*07a0*/  LOP3.LUT R14, R8.reuse, 0x4, RZ, 0xfc, !PT ;  /* 0x00000004080e7812 */ /* 0x040fe200078efcff */
[----:B------:R-:W-:Y:S01]  /*07b0*/  IMAD.MOV.U32 R15, RZ, RZ, R17 ;  /* 0x000000ffff0f7224 */ /* 0x000fe200078e0011 */
[----:B------:R-:W-:Y:S01]  /*07c0*/  LOP3.LUT R17, R8, 0x8, RZ, 0xfc, !PT ;  /* 0x0000000808117812 */ /* 0x000fe200078efcff */
[----:B------:R-:W-:Y:S01]  /*07d0*/  IMAD.IADD R2, R2, 0x1, R11 ;  /* 0x0000000102027824 */ /* 0x000fe200078e020b */
[----:B------:R-:W-:Y:S01]  /*07e0*/  IABS R26, R14 ;  /* 0x0000000e001a7213 */ /* 0x000fe20000000000 */
[----:B------:R-:W-:Y:S01]  /*07f0*/  IMAD.MOV R11, RZ, RZ, -R3 ;  /* 0x000000ffff0b7224 */ /* 0x000fe200078e0a03 */
[----:B------:R-:W-:Y:S01]  /*0800*/  IABS R27, R17 ;  /* 0x00000011001b7213 */ /* 0x000fe20000000000 */
[----:B--2---:R-:W-:Y:S01]  /*0810*/  IMAD.MOV R12, RZ, RZ, -R19 ;  /* 0x000000ffff0c7224 */ /* 0x004fe200078e0a13 */
[----:B------:R-:W-:Y:S01]  /*0820*/  ISETP.GE.AND P1, PT, R14, RZ, PT ;  /* 0x000000ff0e00720c */ /* 0x000fe20003f26270 */
[----:B------:R-:W-:Y:S01]  /*0830*/  IMAD.HI.U32 R3, R7, R15, RZ ;  /* 0x0000000f07037227 */ /* 0x000fe200078e00ff */
[----:B------:R-:W-:Y:S01]  /*0840*/  LOP3.LUT R14, R8, 0x1c, RZ, 0xfc, !PT ;  /* 0x0000001c080e7812 */ /* 0x000fe200078efcff */
[----:B------:R1:W-:Y:S01]  /*0850*/  STL [R1+0x160], R5 ;  /* 0x0001600501007387 */ /* 0x0003e20000100800 */
[----:B------:R-:W-:Y:S01]  /*0860*/  ISETP.GE.AND P4, PT, R17, RZ, PT ;  /* 0x000000ff1100720c */ /* 0x000fe20003f86270 */
[----:B------:R-:W-:Y:S01]  /*0870*/  IMAD R24, R4, R11, R24 ;  /* 0x0000000b04187224 */ /* 0x000fe200078e0218 */
[----:B------:R-:W-:Y:S01]  /*0880*/  IABS R34, R14 ;  /* 0x0000000e00227213 */ /* 0x000fe20000000000 */
[----:B------:R-:W-:Y:S01]  /*0890*/  IMAD.MOV.U32 R11, RZ, RZ, R12 ;  /* 0x000000ffff0b7224 */ /* 0x000fe200078e000c */
[----:B------:R-:W-:Y:S01]  /*08a0*/  LOP3.LUT R17, R8, 0x30, RZ, 0xfc, !PT ;  /* 0x0000003008117812 */ /* 0x000fe200078efcff */
[----:B------:R-:W-:Y:S01]  /*08b0*/  IMAD.MOV R12, RZ, RZ, -R3 ;  /* 0x000000ffff0c7224 */ /* 0x000fe200078e0a03 */
[----:B------:R-:W-:Y:S01]  /*08c0*/  ISETP.GT.U32.AND P0, PT, R4, R24, PT ;  /* 0x000000180400720c */ /* 0x000fe20003f04070 */
[----:B------:R-:W-:Y:S01]  /*08d0*/  IMAD.HI.U32 R3, R7, R26, RZ ;  /* 0x0000001a07037227 */ /* 0x000fe200078e00ff */
[----:B------:R-:W-:-:S02]  /*08e0*/  IABS R39, R17 ;  /* 0x0000001100277213 */ /* 0x000fc40000000000 */
[----:B------:R-:W-:Y:S01]  /*08f0*/  LOP3.LUT R63, R8, 0xc8, RZ, 0xfc, !PT ;  /* 0x000000c8083f7812 */ /* 0x000fe200078efcff */
[----:B------:R-:W-:Y:S01]  /*0900*/  IMAD R15, R4, R12, R15 ;  /* 0x0000000c040f7224 */ /* 0x000fe200078e020f */
[C---:B------:R-:W-:Y:S01]  /*0910*/  LOP3.LUT R12, R8.reuse, 0xc, RZ, 0xfc, !PT ;  /* 0x0000000c080c7812 */ /* 0x040fe200078efcff */
[----:B------:R-:W-:Y:S01]  /*0920*/  IMAD.MOV R3, RZ, RZ, -R3 ;  /* 0x000000ffff037224 */ /* 0x000fe200078e0a03 */
[----:B------:R-:W-:Y:S01]  /*0930*/  LOP3.LUT R65, R8, 0xcc, RZ, 0xfc, !PT ;  /* 0x000000cc08417812 */ /* 0x000fe200078efcff */
[----:B------:R-:W-:Y:S01]  /*0940*/  IMAD R11, R11, R6, RZ ;  /* 0x000000060b0b7224 */ /* 0x000fe200078e02ff */
[C---:B------:R-:W-:Y:S01]  /*0950*/  ISETP.GT.U32.AND P2, PT, R4.reuse, R15, PT ;  /* 0x0000000f0400720c */ /* 0x040fe20003f44070 */
[----:B------:R-:W-:Y:S01]  /*0960*/  IMAD R26, R4, R3, R26 ;  /* 0x00000003041a7224 */ /* 0x000fe200078e021a */
[----:B------:R-:W-:Y:S01]  /*0970*/  IABS R28, R12 ;  /* 0x0000000c001c7213 */ /* 0x000fe20000000000 */
[----:B------:R-:W-:Y:S01]  /*0980*/  @!P0 IMAD.IADD R24, R24, 0x1, -R4 ;  /* 0x0000000118188824 */ /* 0x000fe200078e0a04 */
[----:B------:R-:W-:Y:S01]  /*0990*/  IABS R21, R65 ;  /* 0x0000004100157213 */ /* 0x000fe20000000000 */
[----:B------:R-:W-:Y:S01]  /*09a0*/  IMAD.HI.U32 R18, R19, R11, R18 ;  /* 0x0000000b13127227 */ /* 0x000fe200078e0012 */
[----:B------:R-:W-:-:S02]  /*09b0*/  ISETP.GT.U32.AND P0, PT, R4, R26, PT ;  /* 0x0000001a0400720c */ /* 0x000fc40003f04070 */
[----:B------:R-:W-:Y:S01]  /*09c0*/  ISETP.GT.U32.AND P5, PT, R4, R24, PT ;  /* 0x000000180400720c */ /* 0x000fe20003fa4070 */
[----:B------:R-:W-:Y:S01]  /*09d0*/  IMAD.HI.U32 R11, R7, R27, RZ ;  /* 0x0000001b070b7227 */ /* 0x000fe200078e00ff */
[C---:B------:R-:W-:Y:S02]  /*09e0*/  LOP3.LUT R19, R8.reuse, 0xbc, RZ, 0xfc, !PT ;  /* 0x000000bc08137812 */ /* 0x040fe400078efcff */
[----:B------:R-:W-:Y:S01]  /*09f0*/  LOP3.LUT R67, R8, 0xd4, RZ, 0xfc, !PT ;  /* 0x000000d408437812 */ /* 0x000fe200078efcff */
[----:B------:R-:W-:Y:S01]  /*0a00*/  @!P2 IMAD.IADD R15, R15, 0x1, -R4 ;  /* 0x000000010f0fa824 */ /* 0x000fe200078e0a04 */
[----:B------:R-:W-:Y:S01]  /*0a10*/  ISETP.GE.AND P2, PT, R12, RZ, PT ;  /* 0x000000ff0c00720c */ /* 0x000fe20003f46270 */
[----:B------:R-:W-:Y:S01]  /*0a20*/  IMAD.MOV R11, RZ, RZ, -R11 ;  /* 0x000000ffff0b7224 */ /* 0x000fe200078e0a0b */
[----:B------:R-:W-:Y:S01]  /*0a30*/  LOP3.LUT R12, R8, 0x14, RZ, 0xfc, !PT ;  /* 0x00000014080c7812 */ /* 0x000fe200078efcff */
[----:B------:R-:W-:Y:S01]  /*0a40*/  IMAD.HI.U32 R3, R7, R28, RZ ;  /* 0x0000001c07037227 */ /* 0x000fe200078e00ff */
[----:B------:R-:W-:-:S02]  /*0a50*/  ISETP.GT.U32.AND P6, PT, R4, R15, PT ;  /* 0x0000000f0400720c */ /* 0x000fc40003fc4070 */
[----:B------:R-:W-:Y:S01]  /*0a60*/  IABS R31, R12 ;  /* 0x0000000c001f7213 */ /* 0x000fe20000000000 */
[----:B------:R-:W-:Y:S01]  /*0a70*/  IMAD R27, R4, R11, R27 ;  /* 0x0000000b041b7224 */ /* 0x000fe200078e021b */
[----:B------:R-:W-:Y:S01]  /*0a80*/  LOP3.LUT R11, R8, 0x10, RZ, 0xfc, !PT ;  /* 0x00000010080b7812 */ /* 0x000fe200078efcff */
[--C-:B------:R-:W-:Y:S01]  /*0a90*/  @!P0 IMAD.IADD R26, R26, 0x1, -R4.reuse ;  /* 0x000000011a1a8824 */ /* 0x100fe200078e0a04 */
[----:B------:R-:W-:Y:S01]  /*0aa0*/  ISETP.GE.AND P0, PT, R8, RZ, PT ;  /* 0x000000ff0800720c */ /* 0x000fe20003f06270 */
[----:B------:R-:W-:Y:S01]  /*0ab0*/  IMAD.MOV R3, RZ, RZ, -R3 ;  /* 0x000000ffff037224 */ /* 0x000fe200078e0a03 */
[----:B------:R-:W-:Y:S01]  /*0ac0*/  ISETP.GT.U32.AND P3, PT, R4, R27, PT ;  /* 0x0000001b0400720c */ /* 0x000fe20003f64070 */
[----:B------:R-:W-:Y:S01]  /*0ad0*/  @!P5 IMAD.IADD R24, R24, 0x1, -R4 ;  /* 0x000000011818d824 */ /* 0x000fe200078e0a04 */
[----:B------:R-:W-:Y:S01]  /*0ae0*/  IABS R30, R11 ;  /* 0x0000000b001e7213 */ /* 0x000fe20000000000 */
[----:B------:R-:W-:Y:S01]  /*0af0*/  IMAD R28, R4, R3, R28 ;  /* 0x00000003041c7224 */ /* 0x000fe200078e021c */
[----:B------:R-:W-:Y:S01]  /*0b00*/  ISETP.GE.AND P5, PT, R16, RZ, PT ;  /* 0x000000ff1000720c */ /* 0x000fe20003fa6270 */
[----:B------:R-:W-:Y:S01]  /*0b10*/  @!P6 IMAD.IADD R15, R15, 0x1, -R4 ;  /* 0x000000010f0fe824 */ /* 0x000fe200078e0a04 */
[----:B------:R-:W-:Y:S01]  /*0b20*/  ISETP.GT.U32.AND P6, PT, R4, R26, PT ;  /* 0x0000001a0400720c */ /* 0x000fe20003fc4070 */
[----:B------:R-:W-:Y:S01]  /*0b30*/  IMAD.HI.U32 R3, R7, R30, RZ ;  /* 0x0000001e07037227 */ /* 0x000fe200078e00ff */
[----:B------:R-:W-:-:S02]  /*0b40*/  LOP3.LUT R16, R8, 0x2c, RZ, 0xfc, !PT ;  /* 0x0000002c08107812 */ /* 0x000fc400078efcff */
[----:B------:R-:W-:Y:S01]  /*0b50*/  LOP3.LUT R78, R8, 0xe8, RZ, 0xfc, !PT ;  /* 0x000000e8084e7812 */ /* 0x000fe200078efcff */
[----:B------:R-:W-:Y:S01]  /*0b60*/  IMAD.MOV R3, RZ, RZ, -R3 ;  /* 0x000000ffff037224 */ /* 0x000fe200078e0a03 */
[----:B------:R-:W-:Y:S01]  /*0b70*/  IABS R38, R16 ;  /* 0x0000001000267213 */ /* 0x000fe20000000000 */
[----:B------:R-:W-:Y:S01]  /*0b80*/  @!P3 IMAD.IADD R27, R27, 0x1, -R4 ;  /* 0x000000011b1bb824 */ /* 0x000fe200078e0a04 */
[----:B------:R-:W-:Y:S01]  /*0b90*/  IABS R71, R78 ;  /* 0x0000004e00477213 */ /* 0x000fe20000000000 */
[----:B------:R-:W-:Y:S01]  /*0ba0*/  IMAD R30, R4, R3, R30 ;  /* 0x00000003041e7224 */ /* 0x000fe200078e021e */
[----:B------:R-:W-:Y:S01]  /*0bb0*/  LOP3.LUT R80, R8, 0xec, RZ, 0xfc, !PT ;  /* 0x000000ec08507812 */ /* 0x000fe200078efcff */
[----:B------:R-:W-:Y:S01]  /*0bc0*/  @!P0 IMAD.MOV R24, RZ, RZ, -R24 ;  /* 0x000000ffff188224 */ /* 0x000fe200078e0a18 */
[----:B------:R-:W-:Y:S01]  /*0bd0*/  ISETP.GT.U32.AND P3, PT, R4, R27, PT ;  /* 0x0000001b0400720c */ /* 0x000fe20003f64070 */
[----:B------:R-:W-:Y:S01]  /*0be0*/  @!P6 IMAD.IADD R26, R26, 0x1, -R4 ;  /* 0x000000011a1ae824 */ /* 0x000fe200078e0a04 */
[C---:B------:R-:W-:Y:S01]  /*0bf0*/  ISETP.GT.U32.AND P6, PT, R4.reuse, R30, PT ;  /* 0x0000001e0400720c */ /* 0x040fe20003fc4070 */
[----:B------:R-:W-:Y:S01]  /*0c00*/  IMAD.IADD R10, R13, 0x1, R10 ;  /* 0x000000010d0a7824 */ /* 0x000fe200078e020a */
[----:B------:R-:W-:Y:S01]  /*0c10*/  ISETP.GT.U32.AND P0, PT, R4, R28, PT ;  /* 0x0000001c0400720c */ /* 0x000fe20003f04070 */
[----:B------:R-:W-:Y:S01]  /*0c20*/  IMAD.HI.U32 R3, R7, R31, RZ ;  /* 0x0000001f07037227 */ /* 0x000fe200078e00ff */
[----:B------:R-:W-:-:S02]  /*0c30*/  LOP3.LUT R13, R8, 0x18, RZ, 0xfc, !PT ;  /* 0x00000018080d7812 */ /* 0x000fc400078efcff */
[----:B------:R-:W-:Y:S01]  /*0c40*/  IABS R73, R80 ;  /* 0x0000005000497213 */ /* 0x000fe20000000000 */
[----:B------:R-:W-:Y:S01]  /*0c50*/  IMAD.MOV R3, RZ, RZ, -R3 ;  /* 0x000000ffff037224 */ /* 0x000fe200078e0a03 */
[----:B------:R-:W-:Y:S01]  /*0c60*/  IABS R32, R13 ;  /* 0x0000000d00207213 */ /* 0x000fe20000000000 */
[----:B------:R-:W-:Y:S01]  /*0c70*/  @!P5 IMAD.MOV R15, RZ, RZ, -R15 ;  /* 0x000000ffff0fd224 */ /* 0x000fe200078e0a0f */
[----:B------:R-:W-:Y:S01]  /*0c80*/  LOP3.LUT R82, R8, 0xf0, RZ, 0xfc, !PT ;  /* 0x000000f008527812 */ /* 0x000fe200078efcff */
[--C-:B------:R-:W-:Y:S01]  /*0c90*/  @!P3 IMAD.IADD R27, R27, 0x1, -R4.reuse ;  /* 0x000000011b1bb824 */ /* 0x100fe200078e0a04 */
[----:B------:R-:W-:Y:S01]  /*0ca0*/  ISETP.GE.AND P3, PT, R11, RZ, PT ;  /* 0x000000ff0b00720c */ /* 0x000fe20003f66270 */
[----:B------:R-:W-:Y:S01]  /*0cb0*/  @!P6 IMAD.IADD R30, R30, 0x1, -R4 ;  /* 0x000000011e1ee824 */ /* 0x000fe200078e0a04 */
[C---:B------:R-:W-:Y:S01]  /*0cc0*/  LOP3.LUT R84, R8.reuse, 0xf4, RZ, 0xfc, !PT ;  /* 0x000000f408547812 */ /* 0x040fe200078efcff */
[----:B------:R-:W-:Y:S01]  /*0cd0*/  IMAD.HI.U32 R11, R7, R32, RZ ;  /* 0x00000020070b7227 */ /* 0x000fe200078e00ff */
[----:B------:R-:W-:-:S02]  /*0ce0*/  LOP3.LUT R76, R8, 0xf8, RZ, 0xfc, !PT ;  /* 0x000000f8084c7812 */ /* 0x000fc400078efcff */
[----:B------:R-:W-:Y:S01]  /*0cf0*/  ISETP.GT.U32.AND P6, PT, R4, R30, PT ;  /* 0x0000001e0400720c */ /* 0x000fe20003fc4070 */
[----:B------:R-:W-:Y:S01]  /*0d00*/  @!P0 IMAD.IADD R28, R28, 0x1, -R4 ;  /* 0x000000011c1c8824 */ /* 0x000fe200078e0a04 */
[----:B------:R-:W-:Y:S01]  /*0d10*/  ISETP.GE.AND P0, PT, R12, RZ, PT ;  /* 0x000000ff0c00720c */ /* 0x000fe20003f06270 */
[----:B------:R-:W-:Y:S01]  /*0d20*/  IMAD.HI.U32 R12, R7, R34, RZ ;  /* 0x00000022070c7227 */ /* 0x000fe200078e00ff */
[----:B------:R-:W-:Y:S02]  /*0d30*/  IABS R75, R82 ;  /* 0x00000052004b7213 */ /* 0x000fe40000000000 */
[C---:B------:R-:W-:Y:S01]  /*0d40*/  ISETP.GT.U32.AND P5, PT, R4.reuse, R28, PT ;  /* 0x0000001c0400720c */ /* 0x040fe20003fa4070 */
[----:B------:R-:W-:Y:S01]  /*0d50*/  IMAD.MOV R11, RZ, RZ, -R11 ;  /* 0x000000ffff0b7224 */ /* 0x000fe200078e0a0b */
[----:B------:R-:W-:Y:S01]  /*0d60*/  IABS R77, R84 ;  /* 0x00000054004d7213 */ /* 0x000fe20000000000 */
[----:B------:R-:W-:Y:S01]  /*0d70*/  IMAD R31, R4, R3, R31 ;  /* 0x00000003041f7224 */ /* 0x000fe200078e021f */
[----:B------:R-:W-:Y:S01]  /*0d80*/  IABS R79, R76 ;  /* 0x0000004c004f7213 */ /* 0x000fe20000000000 */
[----:B------:R-:W-:Y:S01]  /*0d90*/  IMAD.MOV R3, RZ, RZ, -R12 ;  /* 0x000000ffff037224 */ /* 0x000fe200078e0a0c */
[----:B------:R-:W-:Y:S01]  /*0da0*/  LOP3.LUT R12, R8, 0x20, RZ, 0xfc, !PT ;  /* 0x00000020080c7812 */ /* 0x000fe200078efcff */
[----:B------:R-:W-:-:S02]  /*0db0*/  IMAD R32, R4, R11, R32 ;  /* 0x0000000b04207224 */ /* 0x000fc400078e0220 */
[----:B------:R-:W-:Y:S01]  /*0dc0*/  @!P1 IMAD.MOV R26, RZ, RZ, -R26 ;  /* 0x000000ffff1a9224 */ /* 0x000fe200078e0a1a */
[C---:B------:R-:W-:Y:S01]  /*0dd0*/  ISETP.GT.U32.AND P1, PT, R4.reuse, R31, PT ;  /* 0x0000001f0400720c */ /* 0x040fe20003f24070 */
[C---:B------:R-:W-:Y:S01]  /*0de0*/  IMAD R34, R4.reuse, R3, R34 ;  /* 0x0000000304227224 */ /* 0x040fe200078e0222 */
[----:B------:R-:W-:Y:S01]  /*0df0*/  IABS R35, R12 ;  /* 0x0000000c00237213 */ /* 0x000fe20000000000 */
[----:B------:R-:W-:Y:S01]  /*0e00*/  @!P4 IMAD.MOV R27, RZ, RZ, -R27 ;  /* 0x000000ffff1bc224 */ /* 0x000fe200078e0a1b */
[----:B------:R-:W-:Y:S01]  /*0e10*/  ISETP.GT.U32.AND P4, PT, R4, R32, PT ;  /* 0x000000200400720c */ /* 0x000fe20003f84070 */
[--C-:B------:R-:W-:Y:S01]  /*0e20*/  @!P6 IMAD.IADD R30, R30, 0x1, -R4.reuse ;  /* 0x000000011e1ee824 */ /* 0x100fe200078e0a04 */
[----:B------:R-:W-:Y:S01]  /*0e30*/  ISETP.GT.U32.AND P6, PT, R4, R34, PT ;  /* 0x000000220400720c */ /* 0x000fe20003fc4070 */
[----:B------:R-:W-:Y:S01]  /*0e40*/  @!P5 IMAD.IADD R28, R28, 0x1, -R4 ;  /* 0x000000011c1cd824 */ /* 0x000fe200078e0a04 */
[----:B------:R-:W-:Y:S01]  /*0e50*/  ISETP.GE.AND P5, PT, R13, RZ, PT ;  /* 0x000000ff0d00720c */ /* 0x000fe20003fa6270 */
[----:B------:R-:W-:Y:S01]  /*0e60*/  IMAD.HI.U32 R3, R7, R35, RZ ;  /* 0x0000002307037227 */ /* 0x000fe200078e00ff */
[----:B------:R-:W-:-:S03]  /*0e70*/  LOP3.LUT R13, R8, 0x24, RZ, 0xfc, !PT ;  /* 0x00000024080d7812 */ /* 0x000fc600078efcff */
[--C-:B------:R-:W-:Y:S01]  /*0e80*/  @!P1 IMAD.IADD R31, R31, 0x1, -R4.reuse ;  /* 0x000000011f1f9824 */ /* 0x100fe200078e0a04 */
[----:B------:R-:W-:Y:S01]  /*0e90*/  IABS R36, R13 ;  /* 0x0000000d00247213 */ /* 0x000fe20000000000 */
[----:B------:R-:W-:Y:S01]  /*0ea0*/  IMAD.MOV R11, RZ, RZ, -R3 ;  /* 0x000000ffff0b7224 */ /* 0x000fe200078e0a03 */
[----:B------:R-:W-:Y:S01]  /*0eb0*/  ISETP.GE.AND P1, PT, R14, RZ, PT ;  /* 0x000000ff0e00720c */ /* 0x000fe20003f26270 */
[--C-:B------:R-:W-:Y:S01]  /*0ec0*/  @!P4 IMAD.IADD R32, R32, 0x1, -R4.reuse ;  /* 0x000000012020c824 */ /* 0x100fe200078e0a04 */
[----:B------:R-:W-:Y:S01]  /*0ed0*/  ISETP.GT.U32.AND P4, PT, R4, R31, PT ;  /* 0x0000001f0400720c */ /* 0x000fe20003f84070 */
[----:B------:R-:W-:Y:S01]  /*0ee0*/  @!P6 IMAD.IADD R34, R34, 0x1, -R4 ;  /* 0x000000012222e824 */ /* 0x000fe200078e0a04 */
[----:B------:R-:W-:Y:S01]  /*0ef0*/  LOP3.LUT R14, R8, 0x28, RZ, 0xfc, !PT ;  /* 0x00000028080e7812 */ /* 0x000fe200078efcff */
[----:B------:R-:W-:Y:S01]  /*0f00*/  IMAD.HI.U32 R3, R7, R36, RZ ;  /* 0x0000002407037227 */ /* 0x000fe200078e00ff */
[C---:B------:R-:W-:Y:S02]  /*0f10*/  ISETP.GT.U32.AND P6, PT, R4.reuse, R32, PT ;  /* 0x000000200400720c */ /* 0x040fe40003fc4070 */
[----:B------:R-:W-:Y:S01]  /*0f20*/  IABS R37, R14 ;  /* 0x0000000e00257213 */ /* 0x000fe20000000000 */
[----:B------:R-:W-:-:S02]  /*0f30*/  IMAD R35, R4, R11, R35 ;  /* 0x0000000b04237224 */ /* 0x000fc400078e0223 */
[----:B------:R-:W-:Y:S02]  /*0f40*/  IMAD.MOV R3, RZ, RZ, -R3 ;  /* 0x000000ffff037224 */ /* 0x000fe400078e0a03 */
[----:B------:R-:W-:Y:S02]  /*0f50*/  @!P3 IMAD.MOV R30, RZ, RZ, -R30 ;  /* 0x000000ffff1eb224 */ /* 0x000fe400078e0a1e */
[----:B------:R-:W-:Y:S01]  /*0f60*/  @!P4 IMAD.IADD R31, R31, 0x1, -R4 ;  /* 0x000000011f1fc824 */ /* 0x000fe200078e0a04 */
[C---:B------:R-:W-:Y:S01]  /*0f70*/  ISETP.GT.U32.AND P4, PT, R4.reuse, R35, PT ;  /* 0x000000230400720c */ /* 0x040fe20003f84070 */
[----:B------:R-:W-:Y:S02]  /*0f80*/  IMAD R36, R4, R3, R36 ;  /* 0x0000000304247224 */ /* 0x000fe400078e0224 */
[----:B------:R-:W-:Y:S02]  /*0f90*/  @!P6 IMAD.IADD R32, R32, 0x1, -R4 ;  /* 0x000000012020e824 */ /* 0x000fe400078e0a04 */
[----:B------:R-:W-:Y:S01]  /*0fa0*/  IMAD.HI.U32 R3, R7, R37, RZ ;  /* 0x0000002507037227 */ /* 0x000fe200078e00ff */
[----:B------:R-:W-:-:S03]  /*0fb0*/  ISETP.GT.U32.AND P6, PT, R4, R36, PT ;  /* 0x000000240400720c */ /* 0x000fc60003fc4070 */
[----:B------:R-:W-:Y:S02]  /*0fc0*/  IMAD.MOV R11, RZ, RZ, -R3 ;  /* 0x000000ffff0b7224 */ /* 0x000fe400078e0a03 */
[----:B------:R-:W-:-:S04]  /*0fd0*/  IMAD.HI.U32 R3, R7, R38, RZ ;  /* 0x0000002607037227 */ /* 0x000fc800078e00ff */
[--C-:B------:R-:W-:Y:S01]  /*0fe0*/  @!P4 IMAD.IADD R35, R35, 0x1, -R4.reuse ;  /* 0x000000012323c824 */ /* 0x100fe200078e0a04 */
[----:B------:R-:W-:Y:S01]  /*0ff0*/  ISETP.GE.AND P4, PT, R13, RZ, PT ;  /* 0x000000ff0d00720c */ /* 0x000fe20003f86270 */
[----:B------:R-:W-:Y:S01]  /*1000*/  IMAD R37, R4, R11, R37 ;  /* 0x0000000b04257224 */ /* 0x000fe200078e0225 */
[----:B------:R-:W-:Y:S01]  /*1010*/  LOP3.LUT R13, R8, 0x3c, RZ, 0xfc, !PT ;  /* 0x0000003c080d7812 */ /* 0x000fe200078efcff */
[----:B------:R-:W-:Y:S01]  /*1020*/  @!P6 IMAD.IADD R36, R36, 0x1, -R4 ;  /* 0x000000012424e824 */ /* 0x000fe200078e0a04 */
[C---:B------:R-:W-:Y:S01]  /*1030*/  ISETP.GT.U32.AND P6, PT, R4.reuse, R35, PT ;  /* 0x000000230400720c */ /* 0x040fe20003fc4070 */
[----:B------:R-:W-:Y:S01]  /*1040*/  IMAD.MOV R11, RZ, RZ, -R3 ;  /* 0x000000ffff0b7224 */ /* 0x000fe200078e0a03 */
[C---:B------:R-:W-:Y:S01]  /*1050*/  ISETP.GT.U32.AND P3, PT, R4.reuse, R37, PT ;  /* 0x000000250400720c */ /* 0x040fe20003f64070 */
[----:B------:R-:W-:Y:S01]  /*1060*/  @!P2 IMAD.MOV R28, RZ, RZ, -R28 ;  /* 0x000000ffff1ca224 */ /* 0x000fe200078e0a1c */
[C---:B------:R-:W-:Y:S01]  /*1070*/  ISETP.GT.U32.AND P2, PT, R4.reuse, R34, PT ;  /* 0x000000220400720c */ /* 0x040fe20003f44070 */
[----:B------:R-:W-:Y:S01]  /*1080*/  IMAD R38, R4, R11, R38 ;  /* 0x0000000b04267224 */ /* 0x000fe200078e0226 */
[----:B------:R-:W-:Y:S01]  /*1090*/  LOP3.LUT R11, R8, 0x34, RZ, 0xfc, !PT ;  /* 0x00000034080b7812 */ /* 0x000fe200078efcff */
[----:B------:R-:W-:Y:S01]  /*10a0*/  @!P0 IMAD.MOV R31, RZ, RZ, -R31 ;  /* 0x000000ffff1f8224 */ /* 0x000fe200078e0a1f */
[----:B------:R-:W-:Y:S01]  /*10b0*/  ISETP.GT.U32.AND P0, PT, R4, R36, PT ;  /* 0x000000240400720c */ /* 0x000fe20003f04070 */
[----:B------:R-:W-:Y:S01]  /*10c0*/  IMAD.HI.U32 R3, R7, R39, RZ ;  /* 0x0000002707037227 */ /* 0x000fe200078e00ff */
[----:B------:R-:W-:-:S02]  /*10d0*/  IABS R40, R11 ;  /* 0x0000000b00287213 */ /* 0x000fc40000000000 */
[----:B------:R-:W-:Y:S01]  /*10e0*/  IABS R42, R13 ;  /* 0x0000000d002a7213 */ /* 0x000fe20000000000 */
[--C-:B------:R-:W-:Y:S01]  /*10f0*/  @!P6 IMAD.IADD R35, R35, 0x1, -R4.reuse ;  /* 0x000000012323e824 */ /* 0x100fe200078e0a04 */
[----:B------:R-:W-:Y:S01]  /*1100*/  ISETP.GT.U32.AND P6, PT, R4, R38, PT ;  /* 0x000000260400720c */ /* 0x000fe20003fc4070 */
[--C-:B------:R-:W-:Y:S01]  /*1110*/  @!P3 IMAD.IADD R37, R37, 0x1, -R4.reuse ;  /* 0x000000012525b824 */ /* 0x100fe200078e0a04 */
[----:B------:R-:W-:Y:S01]  /*1120*/  ISETP.GE.AND P3, PT, R11, RZ, PT ;  /* 0x000000ff0b00720c */ /* 0x000fe20003f66270 */
[----:B------:R-:W-:Y:S02]  /*1130*/  IMAD.MOV R3, RZ, RZ, -R3 ;  /* 0x000000ffff037224 */ /* 0x000fe400078e0a03 */
[----:B------:R-:W-:Y:S01]  /*1140*/  @!P2 IMAD.IADD R34, R34, 0x1, -R4 ;  /* 0x000000012222a824 */ /* 0x000fe200078e0a04 */
[----:B------:R-:W-:Y:S01]  /*1150*/  ISETP.GE.AND P2, PT, R12, RZ, PT ;  /* 0x000000ff0c00720c */ /* 0x000fe20003f46270 */
[----:B------:R-:W-:Y:S01]  /*1160*/  IMAD R39, R4, R3, R39 ;  /* 0x0000000304277224 */ /* 0x000fe200078e0227 */
[----:B------:R-:W-:Y:S01]  /*1170*/  LOP3.LUT R12, R8, 0x38, RZ, 0xfc, !PT ;  /* 0x00000038080c7812 */ /* 0x000fe200078efcff */
[----:B------:R-:W-:-:S03]  /*1180*/  IMAD.HI.U32 R3, R7, R40, RZ ;  /* 0x0000002807037227 */ /* 0x000fc600078e00ff */
[----:B------:R-:W-:Y:S01]  /*1190*/  IABS R41, R12 ;  /* 0x0000000c00297213 */ /* 0x000fe20000000000 */
[--C-:B------:R-:W-:Y:S01]  /*11a0*/  @!P6 IMAD.IADD R38, R38, 0x1, -R4.reuse ;  /* 0x000000012626e824 */ /* 0x100fe200078e0a04 */
[----:B------:R-:W-:Y:S01]  /*11b0*/  ISETP.GT.U32.AND P6, PT, R4, R37, PT ;  /* 0x000000250400720c */ /* 0x000fe20003fc4070 */
[----:B------:R-:W-:Y:S01]  /*11c0*/  @!P0 IMAD.IADD R36, R36, 0x1, -R4 ;  /* 0x0000000124248824 */ /* 0x000fe200078e0a04 */
[----:B------:R-:W-:Y:S01]  /*11d0*/  ISETP.GE.AND P0, PT, R17, RZ, PT ;  /* 0x000000ff1100720c */ /* 0x000fe20003f06270 */
[----:B------:R-:W-:Y:S01]  /*11e0*/  IMAD.MOV R3, RZ, RZ, -R3 ;  /* 0x000000ffff037224 */ /* 0x000fe200078e0a03 */
[----:B------:R-:W-:Y:S01]  /*11f0*/  LOP3.LUT R17, R8, 0x50, RZ, 0xfc, !PT ;  /* 0x0000005008117812 */ /* 0x000fe200078efcff */
[----:B------:R-:W-:Y:S01]  /*1200*/  @!P4 IMAD.MOV R36, RZ, RZ, -R36 ;  /* 0x000000ffff24c224 */ /* 0x000fe200078e0a24 */
[C---:B------:R-:W-:Y:S01]  /*1210*/  ISETP.GT.U32.AND P4, PT, R4.reuse, R39, PT ;  /* 0x000000270400720c */ /* 0x040fe20003f84070 */
[C---:B------:R-:W-:Y:S01]  /*1220*/  IMAD R40, R4.reuse, R3, R40 ;  /* 0x0000000304287224 */ /* 0x040fe200078e0228 */
[----:B------:R-:W-:Y:S01]  /*1230*/  IABS R47, R17 ;  /* 0x00000011002f7213 */ /* 0x000fe20000000000 */
[----:B------:R-:W-:Y:S01]  /*1240*/  @!P2 IMAD.MOV R35, RZ, RZ, -R35 ;  /* 0x000000ffff23a224 */ /* 0x000fe200078e0a23 */
[----:B------:R-:W-:Y:S01]  /*1250*/  ISETP.GT.U32.AND P2, PT, R4, R38, PT ;  /* 0x000000260400720c */ /* 0x000fe20003f44070 */
[----:B------:R-:W-:Y:S01]  /*1260*/  @!P5 IMAD.MOV R32, RZ, RZ, -R32 ;  /* 0x000000ffff20d224 */ /* 0x000fe200078e0a20 */
[----:B------:R-:W-:Y:S01]  /*1270*/  ISETP.GE.AND P5, PT, R14, RZ, PT ;  /* 0x000000ff0e00720c */ /* 0x000fe20003fa6270 */
[----:B------:R-:W-:Y:S01]  /*1280*/  @!P6 IMAD.IADD R37, R37, 0x1, -R4 ;  /* 0x000000012525e824 */ /* 0x000fe200078e0a04 */
[----:B------:R-:W-:Y:S01]  /*1290*/  ISETP.GT.U32.AND P6, PT, R4, R40, PT ;  /* 0x000000280400720c */ /* 0x000fe20003fc4070 */
[----:B------:R-:W-:Y:S01]  /*12a0*/  IMAD.HI.U32 R3, R7, R41, RZ ;  /* 0x0000002907037227 */ /* 0x000fe200078e00ff */
[----:B------:R-:W-:-:S03]  /*12b0*/  LOP3.LUT R14, R8, 0x40, RZ, 0xfc, !PT ;  /* 0x00000040080e7812 */ /* 0x000fc600078efcff */
[--C-:B------:R-:W-:Y:S01]  /*12c0*/  @!P4 IMAD.IADD R39, R39, 0x1, -R4.reuse ;  /* 0x000000012727c824 */ /* 0x100fe200078e0a04 */
[----:B------:R-:W-:Y:S01]  /*12d0*/  IABS R43, R14 ;  /* 0x0000000e002b7213 */ /* 0x000fe20000000000 */
[----:B------:R-:W-:Y:S01]  /*12e0*/  IMAD.HI.U32 R11, R7, R42, RZ ;  /* 0x0000002a070b7227 */ /* 0x000fe200078e00ff */
[----:B------:R-:W-:Y:S02]  /*12f0*/  ISETP.GE.AND P4, PT, R13, RZ, PT ;  /* 0x000000ff0d00720c */ /* 0x000fe40003f86270 */
[----:B------:R-:W-:Y:S01]  /*1300*/  LOP3.LUT R13, R8, 0x48, RZ, 0xfc, !PT ;  /* 0x00000048080d7812 */ /* 0x000fe200078efcff */
[--C-:B------:R-:W-:Y:S01]  /*1310*/  @!P2 IMAD.IADD R38, R38, 0x1, -R4.reuse ;  /* 0x000000012626a824 */ /* 0x100fe200078e0a04 */
[----:B------:R-:W-:Y:S01]  /*1320*/  ISETP.GE.AND P2, PT, R12, RZ, PT ;  /* 0x000000ff0c00720c */ /* 0x000fe20003f46270 */
[----:B------:R-:W-:Y:S01]  /*1330*/  @!P6 IMAD.IADD R40, R40, 0x1, -R4 ;  /* 0x000000012828e824 */ /* 0x000fe200078e0a04 */
[C---:B------:R-:W-:Y:S01]  /*1340*/  ISETP.GT.U32.AND P6, PT, R4.reuse, R39, PT ;  /* 0x000000270400720c */ /* 0x040fe20003fc4070 */
[----:B------:R-:W-:Y:S01]  /*1350*/  @!P5 IMAD.MOV R37, RZ, RZ, -R37 ;  /* 0x000000ffff25d224 */ /* 0x000fe200078e0a25 */
[----:B------:R-:W-:Y:S01]  /*1360*/  IABS R45, R13 ;  /* 0x0000000d002d7213 */ /* 0x000fe20000000000 */
[----:B------:R-:W-:Y:S01]  /*1370*/  IMAD.MOV R12, RZ, RZ, -R3 ;  /* 0x000000ffff0c7224 */ /* 0x000fe200078e0a03 */
[----:B------:R-:W-:Y:S01]  /*1380*/  ISETP.GT.U32.AND P5, PT, R4, R40, PT ;  /* 0x000000280400720c */ /* 0x000fe20003fa4070 */
[----:B------:R-:W-:-:S04]  /*1390*/  IMAD.HI.U32 R3, R7, R43, RZ ;  /* 0x0000002b07037227 */ /* 0x000fc800078e00ff */
[----:B------:R-:W-:Y:S02]  /*13a0*/  IMAD.MOV R11, RZ, RZ, -R11 ;  /* 0x000000ffff0b7224 */ /* 0x000fe400078e0a0b */
[----:B------:R-:W-:Y:S02]  /*13b0*/  IMAD.MOV R3, RZ, RZ, -R3 ;  /* 0x000000ffff037224 */ /* 0x000fe400078e0a03 */
[----:B------:R-:W-:Y:S02]  /*13c0*/  IMAD R42, R4, R11, R42 ;  /* 0x0000000b042a7224 */ /* 0x000fe400078e022a */
[----:B------:R-:W-:Y:S01]  /*13d0*/  @!P1 IMAD.MOV R34, RZ, RZ, -R34 ;  /* 0x000000ffff229224 */ /* 0x000fe200078e0a22 */
[----:B------:R-:W-:Y:S01]  /*13e0*/  ISETP.GE.AND P1, PT, R16, RZ, PT ;  /* 0x000000ff1000720c */ /* 0x000fe20003f26270 */
[----:B------:R-:W-:Y:S01]  /*13f0*/  IMAD R43, R4, R3, R43 ;  /* 0x00000003042b7224 */ /* 0x000fe200078e022b */
[----:B------:R-:W-:Y:S01]  /*1400*/  LOP3.LUT R16, R8, 0x4c, RZ, 0xfc, !PT ;  /* 0x0000004c08107812 */ /* 0x000fe200078efcff */
[--C-:B------:R-:W-:Y:S01]  /*1410*/  @!P6 IMAD.IADD R39, R39, 0x1, -R4.reuse ;  /* 0x000000012727e824 */ /* 0x100fe200078e0a04 */
[----:B------:R-:W-:Y:S01]  /*1420*/  ISETP.GT.U32.AND P6, PT, R4, R42, PT ;  /* 0x0000002a0400720c */ /* 0x000fe20003fc4070 */
[----:B------:R-:W-:Y:S01]  /*1430*/  @!P5 IMAD.IADD R40, R40, 0x1, -R4 ;  /* 0x000000012828d824 */ /* 0x000fe200078e0a04 */
[C---:B------:R-:W-:Y:S01]  /*1440*/  ISETP.GT.U32.AND P5, PT, R4.reuse, R43, PT ;  /* 0x0000002b0400720c */ /* 0x040fe20003fa4070 */
[----:B------:R-:W-:Y:S01]  /*1450*/  IMAD R41, R4, R12, R41 ;  /* 0x0000000c04297224 */ /* 0x000fe200078e0229 */
[----:B------:R-:W-:Y:S01]  /*1460*/  LOP3.LUT R12, R8, 0x44, RZ, 0xfc, !PT ;  /* 0x00000044080c7812 */ /* 0x000fe200078efcff */
[----:B------:R-:W-:Y:S01]  /*1470*/  IMAD.HI.U32 R11, R7, R45, RZ ;  /* 0x0000002d070b7227 */ /* 0x000fe200078e00ff */
[----:B------:R-:W-:-:S02]  /*1480*/  IABS R46, R16 ;  /* 0x00000010002e7213 */ /* 0x000fc40000000000 */
[----:B------:R-:W-:Y:S01]  /*1490*/  IABS R44, R12 ;  /* 0x0000000c002c7213 */ /* 0x000fe20000000000 */
[----:B------:R-:W-:Y:S01]  /*14a0*/  @!P1 IMAD.MOV R38, RZ, RZ, -R38 ;  /* 0x000000ffff269224 */ /* 0x000fe200078e0a26 */
[----:B------:R-:W-:Y:S01]  /*14b0*/  ISETP.GT.U32.AND P1, PT, R4, R41, PT ;  /* 0x000000290400720c */ /* 0x000fe20003f24070 */
[----:B------:R-:W-:Y:S02]  /*14c0*/  IMAD.MOV R11, RZ, RZ, -R11 ;  /* 0x000000ffff0b7224 */ /* 0x000fe400078e0a0b */
[--C-:B------:R-:W-:Y:S02]  /*14d0*/  @!P6 IMAD.IADD R42, R42, 0x1, -R4.reuse ;  /* 0x000000012a2ae824 */ /* 0x100fe400078e0a04 */
[----:B------:R-:W-:Y:S02]  /*14e0*/  @!P5 IMAD.IADD R43, R43, 0x1, -R4 ;  /* 0x000000012b2bd824 */ /* 0x000fe400078e0a04 */
[C---:B------:R-:W-:Y:S01]  /*14f0*/  IMAD R45, R4.reuse, R11, R45 ;  /* 0x0000000b042d7224 */ /* 0x040fe200078e022d */
[----:B------:R-:W-:Y:S01]  /*1500*/  ISETP.GT.U32.AND P5, PT, R4, R42, PT ;  /* 0x0000002a0400720c */ /* 0x000fe20003fa4070 */
[----:B------:R-:W-:-:S04]  /*1510*/  IMAD.HI.U32 R11, R7, R47, RZ ;  /* 0x0000002f070b7227 */ /* 0x000fc800078e00ff */
[--C-:B------:R-:W-:Y:S01]  /*1520*/  @!P1 IMAD.IADD R41, R41, 0x1, -R4.reuse ;  /* 0x0000000129299824 */ /* 0x100fe200078e0a04 */
[----:B------:R-:W-:Y:S01]  /*1530*/  ISETP.GE.AND P1, PT, R14, RZ, PT ;  /* 0x000000ff0e00720c */ /* 0x000fe20003f26270 */
[----:B------:R-:W-:Y:S01]  /*1540*/  IMAD.HI.U32 R3, R7, R44, RZ ;  /* 0x0000002c07037227 */ /* 0x000fe200078e00ff */
[----:B------:R-:W-:Y:S02]  /*1550*/  LOP3.LUT R14, R8, 0x74, RZ, 0xfc, !PT ;  /* 0x00000074080e7812 */ /* 0x000fe400078efcff */
[----:B------:R-:W-:Y:S01]  /*1560*/  ISETP.GT.U32.AND P6, PT, R4, R41, PT ;  /* 0x000000290400720c */ /* 0x000fe20003fc4070 */
[----:B------:R-:W-:Y:S01]  /*1570*/  IMAD.MOV R11, RZ, RZ, -R11 ;  /* 0x000000ffff0b7224 */ /* 0x000fe200078e0a0b */
[----:B------:R-:W-:Y:S01]  /*1580*/  IABS R56, R14 ;  /* 0x0000000e00387213 */ /* 0x000fe20000000000 */
[----:B------:R-:W-:Y:S01]  /*1590*/  @!P5 IMAD.IADD R42, R42, 0x1, -R4 ;  /* 0x000000012a2ad824 */ /* 0x000fe200078e0a04 */
[----:B------:R-:W-:Y:S01]  /*15a0*/  ISETP.GT.U32.AND P5, PT, R4, R45, PT ;  /* 0x0000002d0400720c */ /* 0x000fe20003fa4070 */
[----:B------:R-:W-:-:S02]  /*15b0*/  IMAD.MOV R3, RZ, RZ, -R3 ;  /* 0x000000ffff037224 */ /* 0x000fc400078e0a03 */
[----:B------:R-:W-:Y:S01]  /*15c0*/  IMAD R47, R4, R11, R47 ;  /* 0x0000000b042f7224 */ /* 0x000fe200078e022f */
[----:B------:R-:W-:Y:S01]  /*15d0*/  LOP3.LUT R11, R8, 0x58, RZ, 0xfc, !PT ;  /* 0x00000058080b7812 */ /* 0x000fe200078efcff */
[----:B------:R-:W-:Y:S01]  /*15e0*/  @!P3 IMAD.MOV R40, RZ, RZ, -R40 ;  /* 0x000000ffff28b224 */ /* 0x000fe200078e0a28 */
[----:B------:R-:W-:Y:S01]  /*15f0*/  ISETP.GE.AND P3, PT, R12, RZ, PT ;  /* 0x000000ff0c00720c */ /* 0x000fe20003f66270 */
[----:B------:R-:W-:Y:S01]  /*1600*/  IMAD R44, R4, R3, R44 ;  /* 0x00000003042c7224 */ /* 0x000fe200078e022c */
[----:B------:R-:W-:Y:S01]  /*1610*/  LOP3.LUT R12, R8, 0x54, RZ, 0xfc, !PT ;  /* 0x00000054080c7812 */ /* 0x000fe200078efcff */
[----:B------:R-:W-:Y:S01]  /*1620*/  @!P4 IMAD.MOV R42, RZ, RZ, -R42 ;  /* 0x000000ffff2ac224 */ /* 0x000fe200078e0a2a */
[C---:B------:R-:W-:Y:S01]  /*1630*/  ISETP.GT.U32.AND P4, PT, R4.reuse, R47, PT ;  /* 0x0000002f0400720c */ /* 0x040fe20003f84070 */
[----:B------:R-:W-:Y:S01]  /*1640*/  IMAD.HI.U32 R3, R7, R46, RZ ;  /* 0x0000002e07037227 */ /* 0x000fe200078e00ff */
[----:B------:R-:W-:Y:S02]  /*1650*/  IABS R48, R12 ;  /* 0x0000000c00307213 */ /* 0x000fe40000000000 */
[----:B------:R-:W-:Y:S01]  /*1660*/  IABS R49, R11 ;  /* 0x0000000b00317213 */ /* 0x000fe20000000000 */
[--C-:B------:R-:W-:Y:S01]  /*1670*/  @!P6 IMAD.IADD R41, R41, 0x1, -R4.reuse ;  /* 0x000000012929e824 */ /* 0x100fe200078e0a04 */
[----:B------:R-:W-:Y:S01]  /*1680*/  ISETP.GT.U32.AND P6, PT, R4, R44, PT ;  /* 0x0000002c0400720c */ /* 0x000fe20003fc4070 */
[----:B------:R-:W-:-:S02]  /*1690*/  @!P5 IMAD.IADD R45, R45, 0x1, -R4 ;  /* 0x000000012d2dd824 */ /* 0x000fc400078e0a04 */
[----:B------:R-:W-:Y:S02]  /*16a0*/  IMAD.MOV R3, RZ, RZ, -R3 ;  /* 0x000000ffff037224 */ /* 0x000fe400078e0a03 */
[----:B------:R-:W-:Y:S01]  /*16b0*/  @!P0 IMAD.MOV R39, RZ, RZ, -R39 ;  /* 0x000000ffff278224 */ /* 0x000fe200078e0a27 */
[C---:B------:R-:W-:Y:S01]  /*16c0*/  ISETP.GT.U32.AND P5, PT, R4.reuse, R45, PT ;  /* 0x0000002d0400720c */ /* 0x040fe20003fa4070 */
[C---:B------:R-:W-:Y:S01]  /*16d0*/  IMAD R46, R4.reuse, R3, R46 ;  /* 0x00000003042e7224 */ /* 0x040fe200078e022e */
[----:B------:R-:W-:Y:S01]  /*16e0*/  ISETP.GT.U32.AND P0, PT, R4, R43, PT ;  /* 0x0000002b0400720c */ /* 0x000fe20003f04070 */
[----:B------:R-:W-:-:S04]  /*16f0*/  IMAD.HI.U32 R3, R7, R48, RZ ;  /* 0x0000003007037227 */ /* 0x000fc800078e00ff */
[----:B------:R-:W-:Y:S02]  /*1700*/  IMAD.MOV R3, RZ, RZ, -R3 ;  /* 0x000000ffff037224 */ /* 0x000fe400078e0a03 */
[--C-:B------:R-:W-:Y:S02]  /*1710*/  @!P4 IMAD.IADD R47, R47, 0x1, -R4.reuse ;  /* 0x000000012f2fc824 */ /* 0x100fe400078e0a04 */
[----:B------:R-:W-:Y:S01]  /*1720*/  @!P6 IMAD.IADD R44, R44, 0x1, -R4 ;  /* 0x000000012c2ce824 */ /* 0x000fe200078e0a04 */
[C---:B------:R-:W-:Y:S01]  /*1730*/  ISETP.GT.U32.AND P6, PT, R4.reuse, R46, PT ;  /* 0x0000002e0400720c */ /* 0x040fe20003fc4070 */
[C---:B------:R-:W-:Y:S01]  /*1740*/  IMAD R48, R4.reuse, R3, R48 ;  /* 0x0000000304307224 */ /* 0x040fe200078e0230 */
[----:B------:R-:W-:Y:S01]  /*1750*/  ISETP.GT.U32.AND P4, PT, R4, R47, PT ;  /* 0x0000002f0400720c */ /* 0x000fe20003f84070 */
[----:B------:R-:W-:-:S04]  /*1760*/  IMAD.HI.U32 R3, R7, R49, RZ ;  /* 0x0000003107037227 */ /* 0x000fc800078e00ff */
[--C-:B------:R-:W-:Y:S01]  /*1770*/  @!P5 IMAD.IADD R45, R45, 0x1, -R4.reuse ;  /* 0x000000012d2dd824 */ /* 0x100fe200078e0a04 */
[C---:B------:R-:W-:Y:S01]  /*1780*/  ISETP.GT.U32.AND P5, PT, R4.reuse, R48, PT ;  /* 0x000000300400720c */ /* 0x040fe20003fa4070 */
[----:B------:R-:W-:Y:S02]  /*1790*/  IMAD.MOV R3, RZ, RZ, -R3 ;  /* 0x000000ffff037224 */ /* 0x000fe400078e0a03 */
[----:B------:R-:W-:Y:S01]  /*17a0*/  @!P2 IMAD.MOV R41, RZ, RZ, -R41 ;  /* 0x000000ffff29a224 */ /* 0x000fe200078e0a29 */
[C---:B------:R-:W-:Y:S01]  /*17b0*/  ISETP.GT.U32.AND P2, PT, R4.reuse, R44, PT ;  /* 0x0000002c0400720c */ /* 0x040fe20003f44070 */
[----:B------:R-:W-:Y:S01]  /*17c0*/  IMAD R49, R4, R3, R49 ;  /* 0x0000000304317224 */ /* 0x000fe200078e0231 */
[----:B------:R-:W-:Y:S01]  /*17d0*/  LOP3.LUT R3, R8, 0x5c, RZ, 0xfc, !PT ;  /* 0x0000005c08037812 */ /* 0x000fe200078efcff */
[--C-:B------:R-:W-:Y:S02]  /*17e0*/  @!P6 IMAD.IADD R46, R46, 0x1, -R4.reuse ;  /* 0x000000012e2ee824 */ /* 0x100fe400078e0a04 */
[--C-:B------:R-:W-:Y:S01]  /*17f0*/  @!P4 IMAD.IADD R47, R47, 0x1, -R4.reuse ;  /* 0x000000012f2fc824 */ /* 0x100fe200078e0a04 */
[C---:B------:R-:W-:Y:S01]  /*1800*/  ISETP.GT.U32.AND P4, PT, R4.reuse, R49, PT ;  /* 0x000000310400720c */ /* 0x040fe20003f84070 */
[--C-:B------:R-:W-:Y:S01]  /*1810*/  @!P0 IMAD.IADD R43, R43, 0x1, -R4.reuse ;  /* 0x000000012b2b8824 */ /* 0x100fe200078e0a04 */
[----:B------:R-:W-:Y:S01]  /*1820*/  ISETP.GT.U32.AND P6, PT, R4, R46, PT ;  /* 0x0000002e0400720c */ /* 0x000fe20003fc4070 */
[--C-:B------:R-:W-:Y:S01]  /*1830*/  @!P5 IMAD.IADD R48, R48, 0x1, -R4.reuse ;  /* 0x000000013030d824 */ /* 0x100fe200078e0a04 */
[----:B------:R-:W-:Y:S01]  /*1840*/  ISETP.GE.AND P0, PT, R13, RZ, PT ;  /* 0x000000ff0d00720c */ /* 0x000fe20003f06270 */
[----:B------:R-:W-:Y:S01]  /*1850*/  @!P1 IMAD.MOV R43, RZ, RZ, -R43 ;  /* 0x000000ffff2b9224 */ /* 0x000fe200078e0a2b */
[----:B------:R-:W-:Y:S01]  /*1860*/  ISETP.GE.AND P1, PT, R16, RZ, PT ;  /* 0x000000ff1000720c */ /* 0x000fe20003f26270 */
[----:B------:R-:W-:Y:S01]  /*1870*/  @!P2 IMAD.IADD R44, R44, 0x1, -R4 ;  /* 0x000000012c2ca824 */ /* 0x000fe200078e0a04 */
[----:B------:R-:W-:Y:S01]  /*1880*/  ISETP.GT.U32.AND P5, PT, R4, R48, PT ;  /* 0x000000300400720c */ /* 0x000fe20003fa4070 */
[----:B------:R-:W-:Y:S01]  /*1890*/  IMAD R153, R10, 0x80, R9 ;  /* 0x000000800a997824 */ /* 0x000fe200078e0209 */
[----:B------:R-:W-:Y:S01]  /*18a0*/  IABS R50, R3 ;  /* 0x0000000300327213 */ /* 0x000fe20000000000 */
[----:B------:R-:W-:Y:S01]  /*18b0*/  @!P3 IMAD.MOV R44, RZ, RZ, -R44 ;  /* 0x000000ffff2cb224 */ /* 0x000fe200078e0a2c */
[----:B------:R-:W-:Y:S01]  /*18c0*/  ISETP.GE.AND P3, PT, R12, RZ, PT ;  /* 0x000000ff0c00720c */ /* 0x000fe20003f66270 */
[--C-:B------:R-:W-:Y:S01]  /*18d0*/  @!P4 IMAD.IADD R49, R49, 0x1, -R4.reuse ;  /* 0x000000013131c824 */ /* 0x100fe200078e0a04 */
[----:B------:R-:W-:Y:S01]  /*18e0*/  LOP3.LUT R12, R8, 0x64, RZ, 0xfc, !PT ;  /* 0x00000064080c7812 */ /* 0x000fe200078efcff */
[----:B------:R-:W-:Y:S01]  /*18f0*/  @!P6 IMAD.IADD R46, R46, 0x1, -R4 ;  /* 0x000000012e2ee824 */ /* 0x000fe200078e0a04 */
[----:B------:R-:W-:Y:S01]  /*1900*/  ISETP.GE.AND P6, PT, R11, RZ, PT ;  /* 0x000000ff0b00720c */ /* 0x000fe20003fc6270 */
[----:B------:R-:W-:Y:S01]  /*1910*/  @!P0 IMAD.MOV R45, RZ, RZ, -R45 ;  /* 0x000000ffff2d8224 */ /* 0x000fe200078e0a2d */
[C---:B------:R-:W-:Y:S01]  /*1920*/  LOP3.LUT R11, R8.reuse, 0x60, RZ, 0xfc, !PT ;  /* 0x00000060080b7812 */ /* 0x040fe200078efcff */
[----:B------:R-:W-:Y:S01]  /*1930*/  @!P1 IMAD.MOV R46, RZ, RZ, -R46 ;  /* 0x000000ffff2e9224 */ /* 0x000fe200078e0a2e */
[----:B------:R-:W-:Y:S01]  /*1940*/  LOP3.LUT R13, R8, 0x68, RZ, 0xfc, !PT ;  /* 0x00000068080d7812 */ /* 0x000fe200078efcff */
[----:B------:R-:W-:Y:S01]  /*1950*/  @!P5 IMAD.IADD R48, R48, 0x1, -R4 ;  /* 0x000000013030d824 */ /* 0x000fe200078e0a04 */
[----:B------:R-:W-:Y:S01]  /*1960*/  ISETP.GE.AND P0, PT, R3, RZ, PT ;  /* 0x000000ff0300720c */ /* 0x000fe20003f06270 */
[----:B------:R-:W-:Y:S01]  /*1970*/  IMAD.HI.U32 R3, R7, R50, RZ ;  /* 0x0000003207037227 */ /* 0x000fe200078e00ff */
[----:B------:R-:W-:Y:S01]  /*1980*/  IABS R52, R12 ;  /* 0x0000000c00347213 */ /* 0x000fe20000000000 */
[----:B------:R-:W-:Y:S01]  /*1990*/  STL [R1+0x108], R153 ;  /* 0x0001089901007387 */ /* 0x000fe20000100800 */
[----:B------:R-:W-:Y:S01]  /*19a0*/  ISETP.GT.U32.AND P4, PT, R4, R49, PT ;  /* 0x000000310400720c */ /* 0x000fe20003f84070 */
[----:B------:R-:W-:Y:S01]  /*19b0*/  @!P3 IMAD.MOV R48, RZ, RZ, -R48 ;  /* 0x000000ffff30b224 */ /* 0x000fe200078e0a30 */
[----:B------:R-:W-:Y:S01]  /*19c0*/  ISETP.GE.AND P1, PT, R11, RZ, PT ;  /* 0x000000ff0b00720c */ /* 0x000fe20003f26270 */
[----:B------:R-:W-:Y:S01]  /*19d0*/  VIADD R224, R2, UR7 ;  /* 0x0000000702e07c36 */ /* 0x000fe20008000000 */
[----:B------:R-:W-:Y:S01]  /*19e0*/  IABS R51, R11 ;  /* 0x0000000b00337213 */ /* 0x000fe20000000000 */
[----:B------:R-:W-:Y:S01]  /*19f0*/  IMAD.HI.U32 R11, R7, R52, RZ ;  /* 0x00000034070b7227 */ /* 0x000fe200078e00ff */
[----:B------:R-:W-:-:S02]  /*1a00*/  ISETP.GE.AND P5, PT, R13, RZ, PT ;  /* 0x000000ff0d00720c */ /* 0x000fc40003fa6270 */
[----:B------:R-:W-:Y:S01]  /*1a10*/  IABS R53, R13 ;  /* 0x0000000d00357213 */ /* 0x000fe20000000000 */
[----:B------:R-:W-:Y:S01]  /*1a20*/  IMAD.MOV R13, RZ, RZ, -R3 ;  /* 0x000000ffff0d7224 */ /* 0x000fe200078e0a03 */
[----:B------:R-:W-:Y:S01]  /*1a30*/  ISETP.GE.AND P2, PT, R17, RZ, PT ;  /* 0x000000ff1100720c */ /* 0x000fe20003f46270 */
[----:B------:R-:W-:Y:S01]  /*1a40*/  IMAD.MOV R11, RZ, RZ, -R11 ;  /* 0x000000ffff0b7224 */ /* 0x000fe200078e0a0b */
[----:B------:R-:W-:Y:S01]  /*1a50*/  LOP3.LUT R16, R8, 0x78, RZ, 0xfc, !PT ;  /* 0x0000007808107812 */ /* 0x000fe200078efcff */
[----:B------:R-:W-:Y:S01]  /*1a60*/  IMAD R50, R4, R13, R50 ;  /* 0x0000000d04327224 */ /* 0x000fe200078e0232 */
[C---:B------:R-:W-:Y:S01]  /*1a70*/  LOP3.LUT R13, R8.reuse, 0x70, RZ, 0xfc, !PT ;  /* 0x00000070080d7812 */ /* 0x040fe200078efcff */
[----:B------:R-:W-:Y:S01]  /*1a80*/  @!P4 IMAD.IADD R49, R49, 0x1, -R4 ;  /* 0x000000013131c824 */ /* 0x000fe200078e0a04 */
[----:B------:R-:W-:Y:S01]  /*1a90*/  LOP3.LUT R17, R8, 0x7c, RZ, 0xfc, !PT ;  /* 0x0000007c08117812 */ /* 0x000fe200078efcff */
[C---:B------:R-:W-:Y:S01]  /*1aa0*/  IMAD R52, R4.reuse, R11, R52 ;  /* 0x0000000b04347224 */ /* 0x040fe200078e0234 */
[C---:B------:R-:W-:Y:S01]  /*1ab0*/  ISETP.GT.U32.AND P3, PT, R4.reuse, R50, PT ;  /* 0x000000320400720c */ /* 0x040fe20003f64070 */
[----:B------:R-:W-:Y:S01]  /*1ac0*/  @!P6 IMAD.MOV R49, RZ, RZ, -R49 ;  /* 0x000000ffff31e224 */ /* 0x000fe200078e0a31 */
[----:B------:R-:W-:Y:S01]  /*1ad0*/  IABS R55, R13 ;  /* 0x0000000d00377213 */ /* 0x000fe20000000000 */
[----:B------:R-:W-:Y:S01]  /*1ae0*/  IMAD.HI.U32 R3, R7, R51, RZ ;  /* 0x0000003307037227 */ /* 0x000fe200078e00ff */
[----:B------:R-:W-:-:S02]  /*1af0*/  ISETP.GT.U32.AND P6, PT, R4, R52, PT ;  /* 0x000000340400720c */ /* 0x000fc40003fc4070 */
[----:B------:R-:W-:Y:S01]  /*1b00*/  IABS R57, R16 ;  /* 0x0000001000397213 */ /* 0x000fe20000000000 */
[----:B------:R-:W-:Y:S01]  /*1b10*/  @!P2 IMAD.MOV R47, RZ, RZ, -R47 ;  /* 0x000000ffff2fa224 */ /* 0x000fe200078e0a2f */
[----:B------:R-:W-:Y:S01]  /*1b20*/  ISETP.GE.AND P2, PT, R12, RZ, PT ;  /* 0x000000ff0c00720c */ /* 0x000fe20003f46270 */
[----:B------:R-:W-:Y:S01]  /*1b30*/  IMAD.MOV R12, RZ, RZ, -R3 ;  /* 0x000000ffff0c7224 */ /* 0x000fe200078e0a03 */
[----:B------:R-:W-:Y:S01]  /*1b40*/  IABS R58, R17 ;  /* 0x00000011003a7213 */ /* 0x000fe20000000000 */
[----:B------:R-:W-:Y:S01]  /*1b50*/  IMAD.HI.U32 R3, R7, R53, RZ ;  /* 0x0000003507037227 */ /* 0x000fe200078e00ff */
[----:B------:R-:W-:-:S03]  /*1b60*/  LOP3.LUT R10, R8, 0xd8, RZ, 0xfc, !PT ;  /* 0x000000d8080a7812 */ /* 0x000fc600078efcff */
[--C-:B------:R-:W-:Y:S02]  /*1b70*/  @!P3 IMAD.IADD R50, R50, 0x1, -R4.reuse ;  /* 0x000000013232b824 */ /* 0x100fe400078e0a04 */
[----:B------:R-:W-:Y:S02]  /*1b80*/  @!P6 IMAD.IADD R52, R52, 0x1, -R4 ;  /* 0x000000013434e824 */ /* 0x000fe400078e0a04 */
[C---:B------:R-:W-:Y:S01]  /*1b90*/  IMAD R51, R4.reuse, R12, R51 ;  /* 0x0000000c04337224 */ /* 0x040fe200078e0233 */
[C---:B------:R-:W-:Y:S01]  /*1ba0*/  ISETP.GT.U32.AND P3, PT, R4.reuse, R50, PT ;  /* 0x000000320400720c */ /* 0x040fe20003f64070 */
[----:B------:R-:W-:Y:S01]  /*1bb0*/  IMAD.MOV R3, RZ, RZ, -R3 ;  /* 0x000000ffff037224 */ /* 0x000fe200078e0a03 */
[C---:B------:R-:W-:Y:S01]  /*1bc0*/  ISETP.GT.U32.AND P6, PT, R4.reuse, R52, PT ;  /* 0x000000340400720c */ /* 0x040fe20003fc4070 */
[----:B------:R-:W-:Y:S01]  /*1bd0*/  IMAD.HI.U32 R11, R7, R55, RZ ;  /* 0x00000037070b7227 */ /* 0x000fe200078e00ff */
[----:B------:R-:W-:Y:S02]  /*1be0*/  ISETP.GT.U32.AND P4, PT, R4, R51, PT ;  /* 0x000000330400720c */ /* 0x000fe40003f84070 */
[----:B------:R-:W-:Y:S01]  /*1bf0*/  LOP3.LUT R12, R8, 0x6c, RZ, 0xfc, !PT ;  /* 0x0000006c080c7812 */ /* 0x000fe200078efcff */
[----:B------:R-:W-:-:S02]  /*1c00*/  IMAD R53, R4, R3, R53 ;  /* 0x0000000304357224 */ /* 0x000fc400078e0235 */
[----:B------:R-:W-:Y:S01]  /*1c10*/  IMAD.MOV R11, RZ, RZ, -R11 ;  /* 0x000000ffff0b7224 */ /* 0x000fe200078e0a0b */
[----:B------:R-:W-:-:S03]  /*1c20*/  IABS R54, R12 ;  /* 0x0000000c00367213 */ /* 0x000fc60000000000 */
[--C-:B------:R-:W-:Y:S01]  /*1c30*/  @!P3 IMAD.IADD R50, R50, 0x1, -R4.reuse ;  /* 0x000000013232b824 */ /* 0x100fe200078e0a04 */
[C---:B------:R-:W-:Y:S01]  /*1c40*/  ISETP.GT.U32.AND P3, PT, R4.reuse, R53, PT ;  /* 0x000000350400720c */ /* 0x040fe20003f64070 */
[----:B------:R-:W-:Y:S02]  /*1c50*/  IMAD R55, R4, R11, R55 ;  /* 0x0000000b04377224 */ /* 0x000fe400078e0237 */
[----:B------:R-:W-:Y:S02]  /*1c60*/  @!P6 IMAD.IADD R52, R52, 0x1, -R4 ;  /* 0x000000013434e824 */ /* 0x000fe400078e0a04 */
[----:B------:R-:W-:Y:S01]  /*1c70*/  IMAD.HI.U32 R3, R7, R54, RZ ;  /* 0x0000003607037227 */ /* 0x000fe200078e00ff */
[----:B------:R-:W-:-:S03]  /*1c80*/  ISETP.GT.U32.AND P6, PT, R4, R55, PT ;  /* 0x000000370400720c */ /* 0x000fc60003fc4070 */
[--C-:B------:R-:W-:Y:S02]  /*1c90*/  @!P4 IMAD.IADD R51, R51, 0x1, -R4.reuse ;  /* 0x000000013333c824 */ /* 0x100fe400078e0a04 */
[----:B------:R-:W-:Y:S02]  /*1ca0*/  IMAD.MOV R3, RZ, RZ, -R3 ;  /* 0x000000ffff037224 */ /* 0x000fe400078e0a03 */
[----:B------:R-:W-:Y:S01]  /*1cb0*/  @!P3 IMAD.IADD R53, R53, 0x1, -R4 ;  /* 0x000000013535b824 */ /* 0x000fe200078e0a04 */
[C---:B------:R-:W-:Y:S01]  /*1cc0*/  ISETP.GT.U32.AND P4, PT, R4.reuse, R51, PT ;  /* 0x000000330400720c */ /* 0x040fe20003f84070 */
[----:B------:R-:W-:Y:S01]  /*1cd0*/  IMAD R54, R4, R3, R54 ;  /* 0x0000000304367224 */ /* 0x000fe200078e0236 */
[----:B------:R-:W-:Y:S01]  /*1ce0*/  ISETP.GE.AND P3, PT, R12, RZ, PT ;  /* 0x000000ff0c00720c */ /* 0x000fe20003f66270 */
[----:B------:R-:W-:Y:S01]  /*1cf0*/  IMAD.HI.U32 R3, R7, R56, RZ ;  /* 0x0000003807037227 */ /* 0x000fe200078e00ff */
[----:B------:R-:W-:-:S03]  /*1d00*/  LOP3.LUT R12, R8, 0x80, RZ, 0xfc, !PT ;  /* 0x00000080080c7812 */ /* 0x000fc600078efcff */
[----:B------:R-:W-:Y:S01]  /*1d10*/  @!P0 IMAD.MOV R50, RZ, RZ, -R50 ;  /* 0x000000ffff328224 */ /* 0x000fe200078e0a32 */
[C---:B------:R-:W-:Y:S01]  /*1d20*/  ISETP.GT.U32.AND P0, PT, R4.reuse, R53, PT ;  /* 0x000000350400720c */ /* 0x040fe20003f04070 */
[----:B------:R-:W-:Y:S01]  /*1d30*/  @!P6 IMAD.IADD R55, R55, 0x1, -R4 ;  /* 0x000000013737e824 */ /* 0x000fe200078e0a04 */
[----:B------:R-:W-:Y:S01]  /*1d40*/  IABS R59, R12 ;  /* 0x0000000c003b7213 */ /* 0x000fe20000000000 */
[----:B------:R-:W-:Y:S02]  /*1d50*/  IMAD.MOV R3, RZ, RZ, -R3 ;  /* 0x000000ffff037224 */ /* 0x000fe400078e0a03 */
[----:B------:R-:W-:Y:S01]  /*1d60*/  IMAD.HI.U32 R11, R7, R57, RZ ;  /* 0x00000039070b7227 */ /* 0x000fe200078e00ff */
[----:B------:R-:W-:-:S03]  /*1d70*/  ISETP.GT.U32.AND P6, PT, R4, R55, PT ;  /* 0x000000370400720c */ /* 0x000fc60003fc4070 */
[----:B------:R-:W-:Y:S02]  /*1d80*/  IMAD R56, R4, R3, R56 ;  /* 0x0000000304387224 */ /* 0x000fe400078e0238 */
[----:B------:R-:W-:-:S04]  /*1d90*/  IMAD.HI.U32 R3, R7, R58, RZ ;  /* 0x0000003a07037227 */ /* 0x000fc800078e00ff */
[--C-:B------:R-:W-:Y:S01]  /*1da0*/  @!P4 IMAD.IADD R51, R51, 0x1, -R4.reuse ;  /* 0x000000013333c824 */ /* 0x100fe200078e0a04 */
[C---:B------:R-:W-:Y:S01]  /*1db0*/  ISETP.GT.U32.AND P4, PT, R4.reuse, R54, PT ;  /* 0x000000360400720c */ /* 0x040fe20003f84070 */
[----:B------:R-:W-:Y:S02]  /*1dc0*/  IMAD.MOV R11, RZ, RZ, -R11 ;  /* 0x000000ffff0b7224 */ /* 0x000fe400078e0a0b */
[----:B------:R-:W-:Y:S02]  /*1dd0*/  IMAD.MOV R3, RZ, RZ, -R3 ;  /* 0x000000ffff037224 */ /* 0x000fe400078e0a03 */
[C---:B------:R-:W-:Y:S02]  /*1de0*/  IMAD R57, R4.reuse, R11, R57 ;  /* 0x0000000b04397224 */ /* 0x040fe400078e0239 */
[----:B------:R-:W-:Y:S01]  /*1df0*/  @!P0 IMAD.IADD R53, R53, 0x1, -R4 ;  /* 0x0000000135358824 */ /* 0x000fe200078e0a04 */
[C---:B------:R-:W-:Y:S01]  /*1e00*/  ISETP.GT.U32.AND P0, PT, R4.reuse, R56, PT ;  /* 0x000000380400720c */ /* 0x040fe20003f04070 */
[----:B------:R-:W-:-:S02]  /*1e10*/  IMAD R58, R4, R3, R58 ;  /* 0x00000003043a7224 */ /* 0x000fc400078e023a */
[----:B------:R-:W-:Y:S01]  /*1e20*/  @!P5 IMAD.MOV R53, RZ, RZ, -R53 ;  /* 0x000000ffff35d224 */ /* 0x000fe200078e0a35 */
[C---:B------:R-:W-:Y:S01]  /*1e30*/  ISETP.GT.U32.AND P5, PT, R4.reuse, R57, PT ;  /* 0x000000390400720c */ /* 0x040fe20003fa4070 */
[--C-:B------:R-:W-:Y:S01]  /*1e40*/  @!P6 IMAD.IADD R55, R55, 0x1, -R4.reuse ;  /* 0x000000013737e824 */ /* 0x100fe200078e0a04 */
[----:B------:R-:W-:Y:S01]  /*1e50*/  ISETP.GT.U32.AND P6, PT, R4, R58, PT ;  /* 0x0000003a0400720c */ /* 0x000fe20003fc4070 */
[--C-:B------:R-:W-:Y:S01]  /*1e60*/  @!P4 IMAD.IADD R54, R54, 0x1, -R4.reuse ;  /* 0x000000013636c824 */ /* 0x100fe200078e0a04 */
[----:B------:R-:W-:Y:S01]  /*1e70*/  ISETP.GE.AND P4, PT, R13, RZ, PT ;  /* 0x000000ff0d00720c */ /* 0x000fe20003f86270 */
[----:B------:R-:W-:Y:S01]  /*1e80*/  @!P1 IMAD.MOV R51, RZ, RZ, -R51 ;  /* 0x000000ffff339224 */ /* 0x000fe200078e0a33 */
[----:B------:R-:W-:Y:S01]  /*1e90*/  LOP3.LUT R13, R8, 0x84, RZ, 0xfc, !PT ;  /* 0x00000084080d7812 */ /* 0x000fe200078efcff */
[----:B------:R-:W-:Y:S01]  /*1ea0*/  IMAD.HI.U32 R3, R7, R59, RZ ;  /* 0x0000003b07037227 */ /* 0x000fe200078e00ff */
[----:B------:R-:W-:Y:S02]  /*1eb0*/  ISETP.GT.U32.AND P1, PT, R4, R54, PT ;  /* 0x000000360400720c */ /* 0x000fe40003f24070 */
[----:B------:R-:W-:Y:S01]  /*1ec0*/  IABS R60, R13 ;  /* 0x0000000d003c7213 */ /* 0x000fe20000000000 */
[--C-:B------:R-:W-:Y:S01]  /*1ed0*/  @!P0 IMAD.IADD R56, R56, 0x1, -R4.reuse ;  /* 0x0000000138388824 */ /* 0x100fe200078e0a04 */
[----:B------:R-:W-:Y:S01]  /*1ee0*/  ISETP.GE.AND P0, PT, R17, RZ, PT ;  /* 0x000000ff1100720c */ /* 0x000fe20003f06270 */
[--C-:B------:R-:W-:Y:S01]  /*1ef0*/  @!P5 IMAD.IADD R57, R57, 0x1, -R4.reuse ;  /* 0x000000013939d824 */ /* 0x100fe200078e0a04 */
[----:B------:R-:W-:Y:S01]  /*1f00*/  LOP3.LUT R17, R8, 0xb0, RZ, 0xfc, !PT ;  /* 0x000000b008117812 */ /* 0x000fe200078efcff */
[----:B------:R-:W-:Y:S01]  /*1f10*/  @!P6 IMAD.IADD R58, R58, 0x1, -R4 ;  /* 0x000000013a3ae824 */ /* 0x000fe200078e0a04 */
[----:B------:R-:W-:Y:S01]  /*1f20*/  ISETP.GT.U32.AND P5, PT, R4, R56, PT ;  /* 0x000000380400720c */ /* 0x000fe20003fa4070 */
[----:B------:R-:W-:-:S02]  /*1f30*/  IMAD.MOV R11, RZ, RZ, -R3 ;  /* 0x000000ffff0b7224 */ /* 0x000fc400078e0a03 */
[----:B------:R-:W-:Y:S01]  /*1f40*/  IMAD.HI.U32 R3, R7, R60, RZ ;  /* 0x0000003c07037227 */ /* 0x000fe200078e00ff */
[----:B------:R-:W-:-:S03]  /*1f50*/  ISETP.GT.U32.AND P6, PT, R4, R58, PT ;  /* 0x0000003a0400720c */ /* 0x000fc60003fc4070 */
[----:B------:R-:W-:Y:S01]  /*1f60*/  @!P1 IMAD.IADD R54, R54, 0x1, -R4 ;  /* 0x0000000136369824 */ /* 0x000fe200078e0a04 */
[----:B------:R-:W-:Y:S01]  /*1f70*/  ISETP.GE.AND P1, PT, R16, RZ, PT ;  /* 0x000000ff1000720c */ /* 0x000fe20003f26270 */
[----:B------:R-:W-:Y:S01]  /*1f80*/  IMAD R59, R4, R11, R59 ;  /* 0x0000000b043b7224 */ /* 0x000fe200078e023b */
[----:B------:R-:W-:Y:S01]  /*1f90*/  LOP3.LUT R16, R8, 0x8c, RZ, 0xfc, !PT ;  /* 0x0000008c08107812 */ /* 0x000fe200078efcff */
[----:B------:R-:W-:Y:S02]  /*1fa0*/  IMAD.MOV R3, RZ, RZ, -R3 ;  /* 0x000000ffff037224 */ /* 0x000fe400078e0a03 */
[----:B------:R-:W-:Y:S01]  /*1fb0*/  @!P3 IMAD.MOV R54, RZ, RZ, -R54 ;  /* 0x000000ffff36b224 */ /* 0x000fe200078e0a36 */
[----:B------:R-:W-:Y:S01]  /*1fc0*/  ISETP.GT.U32.AND P3, PT, R4, R57, PT ;  /* 0x000000390400720c */ /* 0x000fe20003f64070 */
[----:B------:R-:W-:Y:S01]  /*1fd0*/  @!P5 IMAD.IADD R56, R56, 0x1, -R4 ;  /* 0x000000013838d824 */ /* 0x000fe200078e0a04 */
[C---:B------:R-:W-:Y:S01]  /*1fe0*/  ISETP.GT.U32.AND P5, PT, R4.reuse, R59, PT ;  /* 0x0000003b0400720c */ /* 0x040fe20003fa4070 */
[----:B------:R-:W-:Y:S01]  /*1ff0*/  IMAD R60, R4, R3, R60 ;  /* 0x00000003043c7224 */ /* 0x000fe200078e023c */
[----:B------:R-:W-:Y:S01]  /*2000*/  IABS R62, R16 ;  /* 0x00000010003e7213 */ /* 0x000fe20000000000 */
        /* <DEDUP_REMOVED lines=8> */
[--C-:B------:R-:W-:Y:S01]  /*2090*/  @!P5 IMAD.IADD R59, R59, 0x1, -R4.reuse ;  /* 0x000000013b3bd824 */ /* 0x100fe200078e0a04 */
[----:B------:R-:W-:Y:S01]  /*20a0*/  ISETP.GE.AND P3, PT, R12, RZ, PT ;  /* 0x000000ff0c00720c */ /* 0x000fe20003f66270 */
[----:B------:R-:W-:Y:S01]  /*20b0*/  IMAD.MOV R11, RZ, RZ, -R11 ;  /* 0x000000ffff0b7224 */ /* 0x000fe200078e0a0b */
[C---:B------:R-:W-:Y:S01]  /*20c0*/  LOP3.LUT R12, R8.reuse, 0x90, RZ, 0xfc, !PT ;  /* 0x00000090080c7812 */ /* 0x040fe200078efcff */
[----:B------:R-:W-:Y:S01]  /*20d0*/  IMAD.HI.U32 R3, R7, R61, RZ ;  /* 0x0000003d07037227 */ /* 0x000fe200078e00ff */
[----:B------:R-:W-:Y:S02]  /*20e0*/  ISETP.GE.AND P5, PT, R13, RZ, PT ;  /* 0x000000ff0d00720c */ /* 0x000fe40003fa6270 */
[----:B------:R-:W-:Y:S01]  /*20f0*/  LOP3.LUT R13, R8, 0x94, RZ, 0xfc, !PT ;  /* 0x00000094080d7812 */ /* 0x000fe200078efcff */
[----:B------:R-:W-:Y:S01]  /*2100*/  @!P6 IMAD.IADD R60, R60, 0x1, -R4 ;  /* 0x000000013c3ce824 */ /* 0x000fe200078e0a04 */
[----:B------:R-:W-:Y:S01]  /*2110*/  IABS R22, R12 ;  /* 0x0000000c00167213 */ /* 0x000fe20000000000 */
[----:B------:R-:W-:Y:S01]  /*2120*/  @!P4 IMAD.MOV R55, RZ, RZ, -R55 ;  /* 0x000000ffff37c224 */ /* 0x000fe200078e0a37 */
[C---:B------:R-:W-:Y:S01]  /*2130*/  ISETP.GT.U32.AND P4, PT, R4.reuse, R59, PT ;  /* 0x0000003b0400720c */ /* 0x040fe20003f84070 */
[----:B------:R-:W-:Y:S01]  /*2140*/  IMAD.MOV R3, RZ, RZ, -R3 ;  /* 0x000000ffff037224 */ /* 0x000fe200078e0a03 */
[----:B------:R-:W-:Y:S01]  /*2150*/  IABS R23, R13 ;  /* 0x0000000d00177213 */ /* 0x000fe20000000000 */
[C---:B------:R-:W-:Y:S01]  /*2160*/  IMAD R62, R4.reuse, R11, R62 ;  /* 0x0000000b043e7224 */ /* 0x040fe200078e023e */
[C---:B------:R-:W-:Y:S01]  /*2170*/  ISETP.GT.U32.AND P6, PT, R4.reuse, R60, PT ;  /* 0x0000003c0400720c */ /* 0x040fe20003fc4070 */
[----:B------:R-:W-:-:S02]  /*2180*/  IMAD R61, R4, R3, R61 ;  /* 0x00000003043d7224 */ /* 0x000fc400078e023d */
[----:B------:R-:W-:-:S04]  /*2190*/  IMAD.HI.U32 R3, R7, R22, RZ ;  /* 0x0000001607037227 */ /* 0x000fc800078e00ff */
[----:B------:R-:W-:Y:S01]  /*21a0*/  @!P1 IMAD.MOV R57, RZ, RZ, -R57 ;  /* 0x000000ffff399224 */ /* 0x000fe200078e0a39 */
[----:B------:R-:W-:Y:S01]  /*21b0*/  ISETP.GT.U32.AND P1, PT, R4, R62, PT ;  /* 0x0000003e0400720c */ /* 0x000fe20003f24070 */
[----:B------:R-:W-:-:S04]  /*21c0*/  IMAD.HI.U32 R11, R7, R23, RZ ;  /* 0x00000017070b7227 */ /* 0x000fc800078e00ff */
[----:B------:R-:W-:Y:S02]  /*21d0*/  IMAD.MOV R3, RZ, RZ, -R3 ;  /* 0x000000ffff037224 */ /* 0x000fe400078e0a03 */
[----:B------:R-:W-:Y:S01]  /*21e0*/  @!P4 IMAD.IADD R59, R59, 0x1, -R4 ;  /* 0x000000013b3bc824 */ /* 0x000fe200078e0a04 */
[----:B------:R-:W-:Y:S01]  /*21f0*/  ISETP.GE.AND P4, PT, R16, RZ, PT ;  /* 0x000000ff1000720c */ /* 0x000fe20003f86270 */
[----:B------:R-:W-:Y:S01]  /*2200*/  IMAD.MOV R11, RZ, RZ, -R11 ;  /* 0x000000ffff0b7224 */ /* 0x000fe200078e0a0b */
[----:B------:R-:W-:Y:S01]  /*2210*/  LOP3.LUT R16, R8, 0xac, RZ, 0xfc, !PT ;  /* 0x000000ac08107812 */ /* 0x000fe200078efcff */
[C---:B------:R-:W-:Y:S02]  /*2220*/  IMAD R22, R4.reuse, R3, R22 ;  /* 0x0000000304167224 */ /* 0x040fe400078e0216 */
[----:B------:R-:W-:Y:S01]  /*2230*/  @!P2 IMAD.MOV R56, RZ, RZ, -R56 ;  /* 0x000000ffff38a224 */ /* 0x000fe200078e0a38 */
[----:B------:R-:W-:Y:S01]  /*2240*/  ISETP.GT.U32.AND P2, PT, R4, R61, PT ;  /* 0x0000003d0400720c */ /* 0x000fe20003f44070 */
[--C-:B------:R-:W-:Y:S01]  /*2250*/  @!P6 IMAD.IADD R60, R60, 0x1, -R4.reuse ;  /* 0x000000013c3ce824 */ /* 0x100fe200078e0a04 */
[----:B------:R-:W-:Y:S01]  /*2260*/  ISETP.GE.AND P6, PT, R12, RZ, PT ;  /* 0x000000ff0c00720c */ /* 0x000fe20003fc6270 */
[----:B------:R-:W-:Y:S01]  /*2270*/  IMAD R23, R4, R11, R23 ;  /* 0x0000000b04177224 */ /* 0x000fe200078e0217 */
[----:B------:R-:W-:Y:S01]  /*2280*/  LOP3.LUT R11, R8, 0x98, RZ, 0xfc, !PT ;  /* 0x00000098080b7812 */ /* 0x000fe200078efcff */
[----:B------:R-:W-:Y:S01]  /*2290*/  @!P3 IMAD.MOV R59, RZ, RZ, -R59 ;  /* 0x000000ffff3bb224 */ /* 0x000fe200078e0a3b */
[----:B------:R-:W-:Y:S01]  /*22a0*/  ISETP.GT.U32.AND P3, PT, R4, R22, PT ;  /* 0x000000160400720c */ /* 0x000fe20003f64070 */
[----:B------:R-:W-:Y:S01]  /*22b0*/  @!P1 IMAD.IADD R62, R62, 0x1, -R4 ;  /* 0x000000013e3e9824 */ /* 0x000fe200078e0a04 */
[----:B------:R-:W-:Y:S01]  /*22c0*/  LOP3.LUT R12, R8, 0x9c, RZ, 0xfc, !PT ;  /* 0x0000009c080c7812 */ /* 0x000fe200078efcff */
[----:B------:R-:W-:Y:S01]  /*22d0*/  @!P5 IMAD.MOV R60, RZ, RZ, -R60 ;  /* 0x000000ffff3cd224 */ /* 0x000fe200078e0a3c */
[C---:B------:R-:W-:Y:S01]  /*22e0*/  ISETP.GT.U32.AND P5, PT, R4.reuse, R23, PT ;  /* 0x000000170400720c */ /* 0x040fe20003fa4070 */
[----:B------:R-:W-:Y:S01]  /*22f0*/  @!P0 IMAD.MOV R58, RZ, RZ, -R58 ;  /* 0x000000ffff3a8224 */ /* 0x000fe200078e0a3a */
[----:B------:R-:W-:Y:S01]  /*2300*/  ISETP.GT.U32.AND P1, PT, R4, R62, PT ;  /* 0x0000003e0400720c */ /* 0x000fe20003f24070 */
[----:B------:R-:W-:Y:S01]  /*2310*/  @!P2 IMAD.IADD R61, R61, 0x1, -R4 ;  /* 0x000000013d3da824 */ /* 0x000fe200078e0a04 */
[----:B------:R-:W-:-:S02]  /*2320*/  IABS R25, R11 ;  /* 0x0000000b00197213 */ /* 0x000fc40000000000 */
[----:B------:R-:W-:Y:S02]  /*2330*/  IABS R29, R12 ;  /* 0x0000000c001d7213 */ /* 0x000fe40000000000 */
[----:B------:R-:W-:Y:S01]  /*2340*/  ISETP.GT.U32.AND P2, PT, R4, R61, PT ;  /* 0x0000003d0400720c */ /* 0x000fe20003f44070 */
[--C-:B------:R-:W-:Y:S01]  /*2350*/  @!P3 IMAD.IADD R22, R22, 0x1, -R4.reuse ;  /* 0x000000011616b824 */ /* 0x100fe200078e0a04 */
[----:B------:R-:W-:Y:S01]  /*2360*/  ISETP.GE.AND P0, PT, R14, RZ, PT ;  /* 0x000000ff0e00720c */ /* 0x000fe20003f06270 */
[----:B------:R-:W-:Y:S01]  /*2370*/  IMAD.HI.U32 R3, R7, R25, RZ ;  /* 0x0000001907037227 */ /* 0x000fe200078e00ff */
[----:B------:R-:W-:Y:S02]  /*2380*/  LOP3.LUT R14, R8, 0xa8, RZ, 0xfc, !PT ;  /* 0x000000a8080e7812 */ /* 0x000fe400078efcff */
[----:B------:R-:W-:Y:S01]  /*2390*/  ISETP.GT.U32.AND P3, PT, R4, R22, PT ;  /* 0x000000160400720c */ /* 0x000fe20003f64070 */
[--C-:B------:R-:W-:Y:S01]  /*23a0*/  @!P5 IMAD.IADD R23, R23, 0x1, -R4.reuse ;  /* 0x000000011717d824 */ /* 0x100fe200078e0a04 */
[----:B------:R-:W-:Y:S01]  /*23b0*/  IABS R251, R14 ;  /* 0x0000000e00fb7213 */ /* 0x000fe20000000000 */
[----:B------:R-:W-:Y:S01]  /*23c0*/  @!P1 IMAD.IADD R62, R62, 0x1, -R4 ;  /* 0x000000013e3e9824 */ /* 0x000fe200078e0a04 */
[----:B------:R-:W-:Y:S01]  /*23d0*/  ISETP.GE.AND P1, PT, R11, RZ, PT ;  /* 0x000000ff0b00720c */ /* 0x000fe20003f26270 */
[----:B------:R-:W-:Y:S01]  /*23e0*/  IMAD.HI.U32 R11, R7, R29, RZ ;  /* 0x0000001d070b7227 */ /* 0x000fe200078e00ff */
[----:B------:R-:W-:-:S02]  /*23f0*/  ISETP.GT.U32.AND P5, PT, R4, R23, PT ;  /* 0x000000170400720c */ /* 0x000fc40003fa4070 */
[----:B------:R-:W-:Y:S01]  /*2400*/  IABS R250, R16 ;  /* 0x0000001000fa7213 */ /* 0x000fe20000000000 */
[----:B------:R-:W-:Y:S02]  /*2410*/  IMAD.MOV R3, RZ, RZ, -R3 ;  /* 0x000000ffff037224 */ /* 0x000fe400078e0a03 */
[----:B------:R-:W-:Y:S02]  /*2420*/  IMAD.MOV R11, RZ, RZ, -R11 ;  /* 0x000000ffff0b7224 */ /* 0x000fe400078e0a0b */
[C---:B------:R-:W-:Y:S02]  /*2430*/  IMAD R25, R4.reuse, R3, R25 ;  /* 0x0000000304197224 */ /* 0x040fe400078e0219 */
[--C-:B------:R-:W-:Y:S01]  /*2440*/  @!P2 IMAD.IADD R61, R61, 0x1, -R4.reuse ;  /* 0x000000013d3da824 */ /* 0x100fe200078e0a04 */
[----:B------:R-:W-:Y:S01]  /*2450*/  ISETP.GE.AND P2, PT, R13, RZ, PT ;  /* 0x000000ff0d00720c */ /* 0x000fe20003f46270 */
[----:B------:R-:W-:Y:S01]  /*2460*/  IMAD R29, R4, R11, R29 ;  /* 0x0000000b041d7224 */ /* 0x000fe200078e021d */
[----:B------:R-:W-:Y:S01]  /*2470*/  LOP3.LUT R13, R8, 0xa0, RZ, 0xfc, !PT ;  /* 0x000000a0080d7812 */ /* 0x000fe200078efcff */
[--C-:B------:R-:W-:Y:S01]  /*2480*/  @!P3 IMAD.IADD R22, R22, 0x1, -R4.reuse ;  /* 0x000000011616b824 */ /* 0x100fe200078e0a04 */
[C---:B------:R-:W-:Y:S01]  /*2490*/  ISETP.GT.U32.AND P3, PT, R4.reuse, R25, PT ;  /* 0x000000190400720c */ /* 0x040fe20003f64070 */
[----:B------:R-:W-:Y:S01]  /*24a0*/  @!P5 IMAD.IADD R23, R23, 0x1, -R4 ;  /* 0x000000011717d824 */ /* 0x000fe200078e0a04 */
[----:B------:R-:W-:Y:S01]  /*24b0*/  ISETP.GT.U32.AND P5, PT, R4, R29, PT ;  /* 0x0000001d0400720c */ /* 0x000fe20003fa4070 */
[----:B------:R-:W-:Y:S01]  /*24c0*/  @!P0 IMAD.MOV R61, RZ, RZ, -R61 ;  /* 0x000000ffff3d8224 */ /* 0x000fe200078e0a3d */
[----:B------:R-:W-:Y:S01]  /*24d0*/  IABS R33, R13 ;  /* 0x0000000d00217213 */ /* 0x000fe20000000000 */
[----:B------:R-:W-:Y:S01]  /*24e0*/  IMAD.HI.U32 R11, R7, R251, RZ ;  /* 0x000000fb070b7227 */ /* 0x000fe200078e00ff */
[----:B------:R-:W-:-:S02]  /*24f0*/  ISETP.GE.AND P0, PT, R12, RZ, PT ;  /* 0x000000ff0c00720c */ /* 0x000fc40003f06270 */
[----:B------:R-:W-:Y:S01]  /*2500*/  LOP3.LUT R12, R8, 0xa4, RZ, 0xfc, !PT ;  /* 0x000000a4080c7812 */ /* 0x000fe200078efcff */
[----:B------:R-:W-:-:S03]  /*2510*/  IMAD.HI.U32 R3, R7, R33, RZ ;  /* 0x0000002107037227 */ /* 0x000fc600078e00ff */
[----:B------:R-:W-:Y:S01]  /*2520*/  IABS R252, R12 ;  /* 0x0000000c00fc7213 */ /* 0x000fe20000000000 */
[--C-:B------:R-:W-:Y:S02]  /*2530*/  @!P3 IMAD.IADD R25, R25, 0x1, -R4.reuse ;  /* 0x000000011919b824 */ /* 0x100fe400078e0a04 */
[----:B------:R-:W-:Y:S02]  /*2540*/  IMAD.MOV R3, RZ, RZ, -R3 ;  /* 0x000000ffff037224 */ /* 0x000fe400078e0a03 */
[----:B------:R-:W-:Y:S01]  /*2550*/  @!P5 IMAD.IADD R29, R29, 0x1, -R4 ;  /* 0x000000011d1dd824 */ /* 0x000fe200078e0a04 */
[C---:B------:R-:W-:Y:S01]  /*2560*/  ISETP.GT.U32.AND P5, PT, R4.reuse, R25, PT ;  /* 0x000000190400720c */ /* 0x040fe20003fa4070 */
[----:B------:R-:W-:Y:S02]  /*2570*/  IMAD R33, R4, R3, R33 ;  /* 0x0000000304217224 */ /* 0x000fe400078e0221 */
[----:B------:R-:W-:-:S03]  /*2580*/  IMAD.HI.U32 R3, R7, R252, RZ ;  /* 0x000000fc07037227 */ /* 0x000fc600078e00ff */
[C---:B------:R-:W-:Y:S01]  /*2590*/  ISETP.GT.U32.AND P3, PT, R4.reuse, R33, PT ;  /* 0x000000210400720c */ /* 0x040fe20003f64070 */
[----:B------:R-:W-:Y:S02]  /*25a0*/  IMAD.MOV R3, RZ, RZ, -R3 ;  /* 0x000000ffff037224 */ /* 0x000fe400078e0a03 */
[----:B------:R-:W-:Y:S02]  /*25b0*/  IMAD.MOV R11, RZ, RZ, -R11 ;  /* 0x000000ffff0b7224 */ /* 0x000fe400078e0a0b */
[C---:B------:R-:W-:Y:S01]  /*25c0*/  IMAD R252, R4.reuse, R3, R252 ;  /* 0x0000000304fc7224 */ /* 0x040fe200078e02fc */
[----:B------:R-:W-:Y:S01]  /*25d0*/  IABS R3, R17 ;  /* 0x0000001100037213 */ /* 0x000fe20000000000 */
[C---:B------:R-:W-:Y:S02]  /*25e0*/  IMAD R251, R4.reuse, R11, R251 ;  /* 0x0000000b04fb7224 */ /* 0x040fe400078e02fb */
[----:B------:R-:W-:Y:S01]  /*25f0*/  @!P5 IMAD.IADD R25, R25, 0x1, -R4 ;  /* 0x000000011919d824 */ /* 0x000fe200078e0a04 */
[C---:B------:R-:W-:Y:S01]  /*2600*/  ISETP.GT.U32.AND P5, PT, R4.reuse, R252, PT ;  /* 0x000000fc0400720c */ /* 0x040fe20003fa4070 */
[----:B------:R-:W-:Y:S01]  /*2610*/  @!P2 IMAD.MOV R23, RZ, RZ, -R23 ;  /* 0x000000ffff17a224 */ /* 0x000fe200078e0a17 */
[----:B------:R-:W-:Y:S01]  /*2620*/  ISETP.GT.U32.AND P2, PT, R4, R251, PT ;  /* 0x000000fb0400720c */ /* 0x000fe20003f44070 */
[----:B------:R-:W-:-:S02]  /*2630*/  IMAD.MOV.U32 R11, RZ, RZ, R3 ;  /* 0x000000ffff0b7224 */ /* 0x000fc400078e0003 */
[----:B------:R-:W-:-:S04]  /*2640*/  IMAD.HI.U32 R3, R7, R250, RZ ;  /* 0x000000fa07037227 */ /* 0x000fc800078e00ff */
[----:B------:R-:W-:Y:S01]  /*2650*/  @!P6 IMAD.MOV R22, RZ, RZ, -R22 ;  /* 0x000000ffff16e224 */ /* 0x000fe200078e0a16 */
[----:B------:R-:W-:Y:S01]  /*2660*/  ISETP.GT.U32.AND P6, PT, R4, R29, PT ;  /* 0x0000001d0400720c */ /* 0x000fe20003fc4070 */
[----:B------:R-:W-:Y:S02]  /*2670*/  IMAD.MOV R3, RZ, RZ, -R3 ;  /* 0x000000ffff037224 */ /* 0x000fe400078e0a03 */
[--C-:B------:R-:W-:Y:S01]  /*2680*/  @!P5 IMAD.IADD R252, R252, 0x1, -R4.reuse ;  /* 0x00000001fcfcd824 */ /* 0x100fe200078e0a04 */
[----:B------:R-:W-:Y:S01]  /*2690*/  ISETP.GE.AND P5, PT, R16, RZ, PT ;  /* 0x000000ff1000720c */ /* 0x000fe20003fa6270 */
[----:B------:R-:W-:Y:S01]  /*26a0*/  @!P2 IMAD.IADD R251, R251, 0x1, -R4 ;  /* 0x00000001fbfba824 */ /* 0x000fe200078e0a04 */
[----:B------:R-:W-:Y:S01]  /*26b0*/  LOP3.LUT R16, R8, 0xb8, RZ, 0xfc, !PT ;  /* 0x000000b808107812 */ /* 0x000fe200078efcff */
[C---:B------:R-:W-:Y:S01]  /*26c0*/  IMAD R250, R4.reuse, R3, R250 ;  /* 0x0000000304fa7224 */ /* 0x040fe200078e02fa */
[----:B------:R-:W-:Y:S01]  /*26d0*/  ISETP.GT.U32.AND P2, PT, R4, R252, PT ;  /* 0x000000fc0400720c */ /* 0x000fe20003f44070 */
[----:B------:R-:W-:-:S04]  /*26e0*/  IMAD.HI.U32 R3, R7, R11, RZ ;  /* 0x0000000b07037227 */ /* 0x000fc800078e00ff */
[----:B------:R-:W-:Y:S02]  /*26f0*/  IMAD.MOV R3, RZ, RZ, -R3 ;  /* 0x000000ffff037224 */ /* 0x000fe400078e0a03 */
[--C-:B------:R-:W-:Y:S02]  /*2700*/  @!P3 IMAD.IADD R33, R33, 0x1, -R4.reuse ;  /* 0x000000012121b824 */ /* 0x100fe400078e0a04 */
[--C-:B------:R-:W-:Y:S01]  /*2710*/  @!P6 IMAD.IADD R29, R29, 0x1, -R4.reuse ;  /* 0x000000011d1de824 */ /* 0x100fe200078e0a04 */
[C---:B------:R-:W-:Y:S01]  /*2720*/  ISETP.GT.U32.AND P6, PT, R4.reuse, R250, PT ;  /* 0x000000fa0400720c */ /* 0x040fe20003fc4070 */
[C---:B------:R-:W-:Y:S01]  /*2730*/  IMAD R3, R4.reuse, R3, R11 ;  /* 0x0000000304037224 */ /* 0x040fe200078e020b */
[C---:B------:R-:W-:Y:S01]  /*2740*/  ISETP.GT.U32.AND P3, PT, R4.reuse, R33, PT ;  /* 0x000000210400720c */ /* 0x040fe20003f64070 */
[----:B------:R-:W-:Y:S01]  /*2750*/  @!P0 IMAD.MOV R29, RZ, RZ, -R29 ;  /* 0x000000ffff1d8224 */ /* 0x000fe200078e0a1d */
[----:B------:R-:W-:Y:S01]  /*2760*/  ISETP.GT.U32.AND P0, PT, R4, R251, PT ;  /* 0x000000fb0400720c */ /* 0x000fe20003f04070 */
[----:B------:R-:W-:Y:S01]  /*2770*/  @!P2 IMAD.IADD R252, R252, 0x1, -R4 ;  /* 0x00000001fcfca824 */ /* 0x000fe200078e0a04 */
[----:B------:R-:W-:Y:S01]  /*2780*/  ISETP.GT.U32.AND P2, PT, R4, R3, PT ;  /* 0x000000030400720c */ /* 0x000fe20003f44070 */
[----:B------:R-:W-:Y:S01]  /*2790*/  @!P4 IMAD.MOV R62, RZ, RZ, -R62 ;  /* 0x000000ffff3ec224 */ /* 0x000fe200078e0a3e */
[----:B------:R-:W-:Y:S01]  /*27a0*/  LOP3.LUT R11, R8, 0xb4, RZ, 0xfc, !PT ;  /* 0x000000b4080b7812 */ /* 0x000fe200078efcff */
[----:B------:R-:W-:Y:S01]  /*27b0*/  @!P1 IMAD.MOV R25, RZ, RZ, -R25 ;  /* 0x000000ffff199224 */ /* 0x000fe200078e0a19 */
[----:B------:R-:W-:-:S02]  /*27c0*/  ISETP.GE.AND P4, PT, R13, RZ, PT ;  /* 0x000000ff0d00720c */ /* 0x000fc40003f86270 */
[----:B------:R-:W-:Y:S01]  /*27d0*/  IABS R13, R11 ;  /* 0x0000000b000d7213 */ /* 0x000fe20000000000 */
[--C-:B------:R-:W-:Y:S01]  /*27e0*/  @!P6 IMAD.IADD R250, R250, 0x1, -R4.reuse ;  /* 0x00000001fafae824 */ /* 0x100fe200078e0a04 */
[----:B------:R-:W-:Y:S01]  /*27f0*/  ISETP.GE.AND P1, PT, R12, RZ, PT ;  /* 0x000000ff0c00720c */ /* 0x000fe20003f26270 */
[--C-:B------:R-:W-:Y:S01]  /*2800*/  @!P3 IMAD.IADD R33, R33, 0x1, -R4.reuse ;  /* 0x000000012121b824 */ /* 0x100fe200078e0a04 */
[----:B------:R-:W-:Y:S01]  /*2810*/  ISETP.GE.AND P3, PT, R14, RZ, PT ;  /* 0x000000ff0e00720c */ /* 0x000fe20003f66270 */
[--C-:B------:R-:W-:Y:S01]  /*2820*/  @!P0 IMAD.IADD R251, R251, 0x1, -R4.reuse ;  /* 0x00000001fbfb8824 */ /* 0x100fe200078e0a04 */
[----:B------:R-:W-:Y:S01]  /*2830*/  IABS R14, R16 ;  /* 0x00000010000e7213 */ /* 0x000fe20000000000 */
[----:B------:R-:W-:Y:S01]  /*2840*/  @!P2 IMAD.IADD R3, R3, 0x1, -R4 ;  /* 0x000000010303a824 */ /* 0x000fe200078e0a04 */
[----:B------:R-:W-:Y:S01]  /*2850*/  ISETP.GE.AND P0, PT, R11, RZ, PT ;  /* 0x000000ff0b00720c */ /* 0x000fe20003f06270 */
[----:B------:R-:W-:Y:S01]  /*2860*/  IMAD.HI.U32 R11, R7, R13, RZ ;  /* 0x0000000d070b7227 */ /* 0x000fe200078e00ff */
[----:B------:R-:W-:-:S02]  /*2870*/  ISETP.GT.U32.AND P6, PT, R4, R250, PT ;  /* 0x000000fa0400720c */ /* 0x000fc40003fc4070 */
[----:B------:R-:W-:Y:S01]  /*2880*/  ISETP.GT.U32.AND P2, PT, R4, R3, PT ;  /* 0x000000030400720c */ /* 0x000fe20003f44070 */
[----:B------:R-:W-:-:S04]  /*2890*/  IMAD.HI.U32 R12, R7, R14, RZ ;  /* 0x0000000e070c7227 */ /* 0x000fc800078e00ff */
[----:B------:R-:W-:Y:S02]  /*28a0*/  IMAD.MOV R11, RZ, RZ, -R11 ;  /* 0x000000ffff0b7224 */ /* 0x000fe400078e0a0b */
[----:B------:R-:W-:Y:S01]  /*28b0*/  @!P4 IMAD.MOV R33, RZ, RZ, -R33 ;  /* 0x000000ffff21c224 */ /* 0x000fe200078e0a21 */
[----:B------:R-:W-:Y:S01]  /*28c0*/  ISETP.GE.AND P4, PT, R17, RZ, PT ;  /* 0x000000ff1100720c */ /* 0x000fe20003f86270 */
[----:B------:R-:W-:Y:S02]  /*28d0*/  IMAD.MOV R17, RZ, RZ, -R12 ;  /* 0x000000ffff117224 */ /* 0x000fe400078e0a0c */
[C---:B------:R-:W-:Y:S02]  /*28e0*/  IMAD R11, R4.reuse, R11, R13 ;  /* 0x0000000b040b7224 */ /* 0x040fe400078e020d */
[----:B------:R-:W-:Y:S01]  /*28f0*/  IMAD R13, R4, R17, R14 ;  /* 0x00000011040d7224 */ /* 0x000fe200078e020e */
[----:B------:R-:W-:Y:S01]  /*2900*/  LOP3.LUT R14, R8, 0xc0, RZ, 0xfc, !PT ;  /* 0x000000c0080e7812 */ /* 0x000fe200078efcff */
[----:B------:R-:W-:Y:S01]  /*2910*/  @!P3 IMAD.MOV R251, RZ, RZ, -R251 ;  /* 0x000000fffffbb224 */ /* 0x000fe200078e0afb */
[----:B------:R-:W-:Y:S01]  /*2920*/  ISETP.GT.U32.AND P3, PT, R4, R11, PT ;  /* 0x0000000b0400720c */ /* 0x000fe20003f64070 */
[--C-:B------:R-:W-:Y:S01]  /*2930*/  @!P6 IMAD.IADD R250, R250, 0x1, -R4.reuse ;  /* 0x00000001fafae824 */ /* 0x100fe200078e0a04 */
[----:B------:R-:W-:Y:S01]  /*2940*/  ISETP.GE.AND P6, PT, R16, RZ, PT ;  /* 0x000000ff1000720c */ /* 0x000fe20003fc6270 */
[----:B------:R-:W-:Y:S01]  /*2950*/  @!P2 IMAD.IADD R3, R3, 0x1, -R4 ;  /* 0x000000010303a824 */ /* 0x000fe200078e0a04 */
[----:B------:R-:W-:Y:S01]  /*2960*/  IABS R16, R19 ;  /* 0x0000001300107213 */ /* 0x000fe20000000000 */
[----:B------:R-:W-:Y:S01]  /*2970*/  @!P5 IMAD.MOV R250, RZ, RZ, -R250 ;  /* 0x000000fffffad224 */ /* 0x000fe200078e0afa */
[----:B------:R-:W-:Y:S01]  /*2980*/  ISETP.GT.U32.AND P2, PT, R4, R13, PT ;  /* 0x0000000d0400720c */ /* 0x000fe20003f44070 */
[----:B------:R-:W-:Y:S01]  /*2990*/  @!P1 IMAD.MOV R252, RZ, RZ, -R252 ;  /* 0x000000fffffc9224 */ /* 0x000fe200078e0afc */
[----:B------:R-:W-:Y:S01]  /*29a0*/  ISETP.GE.AND P5, PT, R14, RZ, PT ;  /* 0x000000ff0e00720c */ /* 0x000fe20003fa6270 */
[----:B------:R-:W-:Y:S01]  /*29b0*/  IMAD.HI.U32 R12, R7, R16, RZ ;  /* 0x00000010070c7227 */ /* 0x000fe200078e00ff */
[----:B------:R-:W-:-:S02]  /*29c0*/  IABS R14, R14 ;  /* 0x0000000e000e7213 */ /* 0x000fc40000000000 */
[----:B------:R-:W-:Y:S01]  /*29d0*/  ISETP.GE.AND P1, PT, R19, RZ, PT ;  /* 0x000000ff1300720c */ /* 0x000fe20003f26270 */
[----:B------:R-:W-:Y:S01]  /*29e0*/  IMAD.MOV R17, RZ, RZ, -R12 ;  /* 0x000000ffff117224 */ /* 0x000fe200078e0a0c */
[----:B------:R-:W-:Y:S01]  /*29f0*/  IABS R19, R20 ;  /* 0x0000001400137213 */ /* 0x000fe20000000000 */
[----:B------:R-:W-:Y:S02]  /*2a00*/  @!P3 IMAD.IADD R11, R11, 0x1, -R4 ;  /* 0x000000010b0bb824 */ /* 0x000fe400078e0a04 */
[C---:B------:R-:W-:Y:S01]  /*2a10*/  IMAD R17, R4.reuse, R17, R16 ;  /* 0x0000001104117224 */ /* 0x040fe200078e0210 */
[----:B------:R-:W-:Y:S01]  /*2a20*/  IABS R16, R63 ;  /* 0x0000003f00107213 */ /* 0x000fe20000000000 */
[----:B------:R-:W-:Y:S01]  /*2a30*/  @!P2 IMAD.IADD R13, R13, 0x1, -R4 ;  /* 0x000000010d0da824 */ /* 0x000fe200078e0a04 */
[C---:B------:R-:W-:Y:S01]  /*2a40*/  ISETP.GT.U32.AND P3, PT, R4.reuse, R11, PT ;  /* 0x0000000b0400720c */ /* 0x040fe20003f64070 */
[----:B------:R-:W-:Y:S02]  /*2a50*/  IMAD.MOV.U32 R64, RZ, RZ, R3 ;  /* 0x000000ffff407224 */ /* 0x000fe400078e0003 */
[----:B------:R-:W-:Y:S01]  /*2a60*/  IMAD.HI.U32 R12, R7, R14, RZ ;  /* 0x0000000e070c7227 */ /* 0x000fe200078e00ff */
[----:B------:R-:W-:-:S03]  /*2a70*/  ISETP.GT.U32.AND P2, PT, R4, R13, PT ;  /* 0x0000000d0400720c */ /* 0x000fc60003f44070 */
[----:B------:R-:W-:Y:S01]  /*2a80*/  @!P4 IMAD.MOV R64, RZ, RZ, -R64 ;  /* 0x000000ffff40c224 */ /* 0x000fe200078e0a40 */
[----:B------:R-:W-:Y:S01]  /*2a90*/  ISETP.GT.U32.AND P4, PT, R4, R17, PT ;  /* 0x000000110400720c */ /* 0x000fe20003f84070 */
[----:B------:R-:W-:Y:S02]  /*2aa0*/  IMAD.MOV R3, RZ, RZ, -R12 ;  /* 0x000000ffff037224 */ /* 0x000fe400078e0a0c */
[----:B------:R-:W-:-:S04]  /*2ab0*/  IMAD.HI.U32 R12, R7, R19, RZ ;  /* 0x00000013070c7227 */ /* 0x000fc800078e00ff */
[C---:B------:R-:W-:Y:S02]  /*2ac0*/  IMAD R3, R4.reuse, R3, R14 ;  /* 0x0000000304037224 */ /* 0x040fe400078e020e */
[----:B------:R-:W-:Y:S02]  /*2ad0*/  IMAD.MOV R12, RZ, RZ, -R12 ;  /* 0x000000ffff0c7224 */ /* 0x000fe400078e0a0c */
[--C-:B------:R-:W-:Y:S01]  /*2ae0*/  @!P3 IMAD.IADD R11, R11, 0x1, -R4.reuse ;  /* 0x000000010b0bb824 */ /* 0x100fe200078e0a04 */
[C---:B------:R-:W-:Y:S01]  /*2af0*/  ISETP.GT.U32.AND P3, PT, R4.reuse, R3, PT ;  /* 0x000000030400720c */ /* 0x040fe20003f64070 */
[C---:B------:R-:W-:Y:S02]  /*2b00*/  IMAD R19, R4.reuse, R12, R19 ;  /* 0x0000000c04137224 */ /* 0x040fe400078e0213 */
[--C-:B------:R-:W-:Y:S02]  /*2b10*/  @!P2 IMAD.IADD R13, R13, 0x1, -R4.reuse ;  /* 0x000000010d0da824 */ /* 0x100fe400078e0a04 */
[----:B------:R-:W-:Y:S01]  /*2b20*/  @!P4 IMAD.IADD R17, R17, 0x1, -R4 ;  /* 0x000000011111c824 */ /* 0x000fe200078e0a04 */
[----:B------:R-:W-:Y:S01]  /*2b30*/  ISETP.GT.U32.AND P2, PT, R4, R19, PT ;  /* 0x000000130400720c */ /* 0x000fe20003f44070 */
[----:B------:R-:W-:-:S03]  /*2b40*/  IMAD.HI.U32 R12, R7, R16, RZ ;  /* 0x00000010070c7227 */ /* 0x000fc600078e00ff */
[----:B------:R-:W-:Y:S01]  /*2b50*/  ISETP.GT.U32.AND P4, PT, R4, R17, PT ;  /* 0x000000110400720c */ /* 0x000fe20003f84070 */
[----:B------:R-:W-:Y:S02]  /*2b60*/  IMAD.MOV.U32 R66, RZ, RZ, R11 ;  /* 0x000000ffff427224 */ /* 0x000fe400078e000b */
[----:B------:R-:W-:Y:S02]  /*2b70*/  IMAD.MOV R11, RZ, RZ, -R12 ;  /* 0x000000ffff0b7224 */ /* 0x000fe400078e0a0c */
[----:B------:R-:W-:Y:S01]  /*2b80*/  @!P3 IMAD.IADD R3, R3, 0x1, -R4 ;  /* 0x000000010303b824 */ /* 0x000fe200078e0a04 */
[----:B------:R-:W-:Y:S01]  /*2b90*/  ISETP.GE.AND P3, PT, R63, RZ, PT ;  /* 0x000000ff3f00720c */ /* 0x000fe20003f66270 */
[----:B------:R-:W-:Y:S01]  /*2ba0*/  IMAD.MOV.U32 R246, RZ, RZ, R13 ;  /* 0x000000fffff67224 */ /* 0x000fe200078e000d */
[----:B------:R-:W-:Y:S01]  /*2bb0*/  LOP3.LUT R63, R8, 0xd0, RZ, 0xfc, !PT ;  /* 0x000000d0083f7812 */ /* 0x000fe200078efcff */
[C---:B------:R-:W-:Y:S02]  /*2bc0*/  IMAD R11, R4.reuse, R11, R16 ;  /* 0x0000000b040b7224 */ /* 0x040fe400078e0210 */
[----:B------:R-:W-:Y:S01]  /*2bd0*/  @!P2 IMAD.IADD R19, R19, 0x1, -R4 ;  /* 0x000000011313a824 */ /* 0x000fe200078e0a04 */
[----:B------:R-:W-:Y:S01]  /*2be0*/  IABS R13, R63 ;  /* 0x0000003f000d7213 */ /* 0x000fe20000000000 */
[----:B------:R-:W-:Y:S01]  /*2bf0*/  @!P6 IMAD.MOV R246, RZ, RZ, -R246 ;  /* 0x000000fffff6e224 */ /* 0x000fe200078e0af6 */
[C---:B------:R-:W-:Y:S01]  /*2c00*/  ISETP.GT.U32.AND P6, PT, R4.reuse, R3, PT ;  /* 0x000000030400720c */ /* 0x040fe20003fc4070 */
[----:B------:R-:W-:Y:S01]  /*2c10*/  @!P4 IMAD.IADD R17, R17, 0x1, -R4 ;  /* 0x000000011111c824 */ /* 0x000fe200078e0a04 */
[C---:B------:R-:W-:Y:S01]  /*2c20*/  ISETP.GT.U32.AND P2, PT, R4.reuse, R19, PT ;  /* 0x000000130400720c */ /* 0x040fe20003f44070 */
[----:B------:R-:W-:Y:S01]  /*2c30*/  IMAD.HI.U32 R14, R7, R21, RZ ;  /* 0x00000015070e7227 */ /* 0x000fe200078e00ff */
[----:B------:R-:W-:-:S03]  /*2c40*/  ISETP.GT.U32.AND P4, PT, R4, R11, PT ;  /* 0x0000000b0400720c */ /* 0x000fc60003f84070 */
[----:B------:R-:W-:Y:S01]  /*2c50*/  @!P0 IMAD.MOV R66, RZ, RZ, -R66 ;  /* 0x000000ffff428224 */ /* 0x000fe200078e0a42 */
[----:B------:R-:W-:Y:S01]  /*2c60*/  ISETP.GE.AND P0, PT, R20, RZ, PT ;  /* 0x000000ff1400720c */ /* 0x000fe20003f06270 */
[----:B------:R-:W-:Y:S01]  /*2c70*/  IMAD.MOV R14, RZ, RZ, -R14 ;  /* 0x000000ffff0e7224 */ /* 0x000fe200078e0a0e */
[----:B------:R-:W-:Y:S01]  /*2c80*/  IABS R20, R67 ;  /* 0x0000004300147213 */ /* 0x000fe20000000000 */
[----:B------:R-:W-:-:S04]  /*2c90*/  IMAD.HI.U32 R12, R7, R13, RZ ;  /* 0x0000000d070c7227 */ /* 0x000fc800078e00ff */
[----:B------:R-:W-:Y:S01]  /*2ca0*/  @!P6 IMAD.IADD R3, R3, 0x1, -R4 ;  /* 0x000000010303e824 */ /* 0x000fe200078e0a04 */
[----:B------:R-:W-:Y:S01]  /*2cb0*/  ISETP.GE.AND P6, PT, R65, RZ, PT ;  /* 0x000000ff4100720c */ /* 0x000fe20003fc6270 */
[C---:B------:R-:W-:Y:S02]  /*2cc0*/  IMAD R21, R4.reuse, R14, R21 ;  /* 0x0000000e04157224 */ /* 0x040fe400078e0215 */
[----:B------:R-:W-:Y:S02]  /*2cd0*/  IMAD.MOV R14, RZ, RZ, -R12 ;  /* 0x000000ffff0e7224 */ /* 0x000fe400078e0a0c */
[--C-:B------:R-:W-:Y:S01]  /*2ce0*/  @!P2 IMAD.IADD R19, R19, 0x1, -R4.reuse ;  /* 0x000000011313a824 */ /* 0x100fe200078e0a04 */
[----:B------:R-:W-:Y:S01]  /*2cf0*/  ISETP.GE.AND P2, PT, R63, RZ, PT ;  /* 0x000000ff3f00720c */ /* 0x000fe20003f46270 */
[----:B------:R-:W-:Y:S01]  /*2d00*/  @!P4 IMAD.IADD R11, R11, 0x1, -R4 ;  /* 0x000000010b0bc824 */ /* 0x000fe200078e0a04 */
[----:B------:R-:W-:Y:S01]  /*2d10*/  ISETP.GE.AND P4, PT, R67, RZ, PT ;  /* 0x000000ff4300720c */ /* 0x000fe20003f86270 */
[----:B------:R-:W-:Y:S01]  /*2d20*/  IMAD.MOV.U32 R244, RZ, RZ, R3 ;  /* 0x000000fffff47224 */ /* 0x000fe200078e0003 */
[----:B------:R-:W-:Y:S01]  /*2d30*/  SHF.R.U32.HI R3, RZ, 0x7, R234 ;  /* 0x00000007ff037819 */ /* 0x000fe200000116ea */
[----:B------:R-:W-:Y:S01]  /*2d40*/  IMAD R13, R4, R14, R13 ;  /* 0x0000000e040d7224 */ /* 0x000fe200078e020d */
[----:B------:R-:W-:Y:S01]  /*2d50*/  LOP3.LUT R14, R8, 0xe0, RZ, 0xfc, !PT ;  /* 0x000000e0080e7812 */ /* 0x000fe200078efcff */
[----:B------:R-:W-:Y:S01]  /*2d60*/  @!P5 IMAD.MOV R244, RZ, RZ, -R244 ;  /* 0x000000fffff4d224 */ /* 0x000fe200078e0af4 */
[C---:B------:R-:W-:Y:S01]  /*2d70*/  ISETP.GT.U32.AND P5, PT, R4.reuse, R11, PT ;  /* 0x0000000b0400720c */ /* 0x040fe20003fa4070 */
[----:B------:R-:W-:Y:S01]  /*2d80*/  IMAD.MOV.U32 R70, RZ, RZ, R19 ;  /* 0x000000ffff467224 */ /* 0x000fe200078e0013 */
[----:B------:R-:W-:Y:S01]  /*2d90*/  IABS R67, R14 ;  /* 0x0000000e00437213 */ /* 0x000fe20000000000 */
[----:B------:R-:W-:Y:S01]  /*2da0*/  IMAD.MOV.U32 R68, RZ, RZ, R17 ;  /* 0x000000ffff447224 */ /* 0x000fe200078e0011 */
[----:B------:R-:W-:Y:S01]  /*2db0*/  SGXT.U32 R3, R3, 0x1 ;  /* 0x000000010303781a */ /* 0x000fe20000000000 */
[----:B------:R-:W-:Y:S01]  /*2dc0*/  @!P0 IMAD.MOV R70, RZ, RZ, -R70 ;  /* 0x000000ffff468224 */ /* 0x000fe200078e0a46 */
[C---:B------:R-:W-:Y:S01]  /*2dd0*/  ISETP.GT.U32.AND P0, PT, R4.reuse, R13, PT ;  /* 0x0000000d0400720c */ /* 0x040fe20003f04070 */
[----:B------:R-:W-:Y:S01]  /*2de0*/  @!P1 IMAD.MOV R68, RZ, RZ, -R68 ;  /* 0x000000ffff449224 */ /* 0x000fe200078e0a44 */
[----:B------:R-:W-:Y:S01]  /*2df0*/  ISETP.GT.U32.AND P1, PT, R4, R21, PT ;  /* 0x000000150400720c */ /* 0x000fe20003f24070 */
[----:B------:R-:W-:Y:S01]  /*2e00*/  IMAD.HI.U32 R12, R7, R20, RZ ;  /* 0x00000014070c7227 */ /* 0x000fe200078e00ff */
[----:B------:R-:W2:Y:S01]  /*2e10*/  LDC.64 R16, c[0x0][0x238] ;  /* 0x00008e00ff107b82 */ /* 0x000ea20000000a00 */
[----:B------:R-:W-:-:S02]  /*2e20*/  IABS R19, R153 ;  /* 0x0000009900137213 */ /* 0x000fc40000000000 */
[----:B------:R-:W-:Y:S01]  /*2e30*/  @!P5 IMAD.IADD R11, R11, 0x1, -R4 ;  /* 0x000000010b0bd824 */ /* 0x000fe200078e0a04 */
[----:B------:R-:W-:Y:S01]  /*2e40*/  ISETP.GE.AND P5, PT, R10, RZ, PT ;  /* 0x000000ff0a00720c */ /* 0x000fe20003fa6270 */
[----:B------:R-:W-:Y:S01]  /*2e50*/  IMAD.MOV R63, RZ, RZ, -R12 ;  /* 0x000000ffff3f7224 */ /* 0x000fe200078e0a0c */
[----:B------:R-:W-:Y:S01]  /*2e60*/  LOP3.LUT R12, R8, 0xdc, RZ, 0xfc, !PT ;  /* 0x000000dc080c7812 */ /* 0x000fe200078efcff */
[----:B------:R-:W-:Y:S01]  /*2e70*/  IMAD.MOV.U32 R242, RZ, RZ, R11 ;  /* 0x000000fffff27224 */ /* 0x000fe200078e000b */
[----:B------:R-:W-:Y:S01]  /*2e80*/  LOP3.LUT R212, R3, 0x2, RZ, 0xfc, !PT ;  /* 0x0000000203d47812 */ /* 0x000fe200078efcff */
[----:B------:R-:W-:Y:S01]  /*2e90*/  @!P0 IMAD.IADD R13, R13, 0x1, -R4 ;  /* 0x000000010d0d8824 */ /* 0x000fe200078e0a04 */
[----:B------:R-:W-:Y:S01]  /*2ea0*/  IABS R65, R12 ;  /* 0x0000000c00417213 */ /* 0x000fe20000000000 */
[----:B------:R-:W-:Y:S01]  /*2eb0*/  @!P3 IMAD.MOV R242, RZ, RZ, -R242 ;  /* 0x000000fffff2b224 */ /* 0x000fe200078e0af2 */
[----:B------:R-:W-:Y:S01]  /*2ec0*/  ISETP.GE.AND P0, PT, R14, RZ, PT ;  /* 0x000000ff0e00720c */ /* 0x000fe20003f06270 */
[C---:B------:R-:W-:Y:S01]  /*2ed0*/  IMAD R9, R4.reuse, R63, R20 ;  /* 0x0000003f04097224 */ /* 0x040fe200078e0214 */
[----:B------:R-:W-:Y:S01]  /*2ee0*/  ISETP.GT.U32.AND P3, PT, R4, R13, PT ;  /* 0x0000000d0400720c */ /* 0x000fe20003f64070 */
[----:B------:R-:W-:Y:S01]  /*2ef0*/  @!P1 IMAD.IADD R21, R21, 0x1, -R4 ;  /* 0x0000000115159824 */ /* 0x000fe200078e0a04 */
[----:B------:R-:W-:Y:S01]  /*2f00*/  IABS R63, R10 ;  /* 0x0000000a003f7213 */ /* 0x000fe20000000000 */
[----:B------:R-:W-:Y:S01]  /*2f10*/  IMAD.HI.U32 R11, R7, R65, RZ ;  /* 0x00000041070b7227 */ /* 0x000fe200078e00ff */
[----:B------:R-:W-:-:S02]  /*2f20*/  LOP3.LUT R20, R8, 0xe4, RZ, 0xfc, !PT ;  /* 0x000000e408147812 */ /* 0x000fc400078efcff */
[C---:B------:R-:W-:Y:S01]  /*2f30*/  ISETP.GT.U32.AND P1, PT, R4.reuse, R21, PT ;  /* 0x000000150400720c */ /* 0x040fe20003f24070 */
[----:B------:R-:W-:Y:S01]  /*2f40*/  IMAD.HI.U32 R10, R7, R63, RZ ;  /* 0x0000003f070a7227 */ /* 0x000fe200078e00ff */
[----:B------:R-:W-:Y:S02]  /*2f50*/  IABS R69, R20 ;  /* 0x0000001400457213 */ /* 0x000fe40000000000 */
[C---:B------:R-:W-:Y:S01]  /*2f60*/  LOP3.LUT R210, R3.reuse, 0x22, RZ, 0xfc, !PT ;  /* 0x0000002203d27812 */ /* 0x040fe200078efcff */
[----:B------:R-:W-:Y:S01]  /*2f70*/  IMAD.MOV R10, RZ, RZ, -R10 ;  /* 0x000000ffff0a7224 */ /* 0x000fe200078e0a0a */
[----:B-1----:R-:W-:Y:S01]  /*2f80*/  LOP3.LUT R5, R3, 0x20, RZ, 0xfc, !PT ;  /* 0x0000002003057812 */ /* 0x002fe200078efcff */
[--C-:B------:R-:W-:Y:S01]  /*2f90*/  @!P3 IMAD.IADD R13, R13, 0x1, -R4.reuse ;  /* 0x000000010d0db824 */ /* 0x100fe200078e0a04 */
[C---:B------:R-:W-:Y:S01]  /*2fa0*/  ISETP.GT.U32.AND P3, PT, R4.reuse, R9, PT ;  /* 0x000000090400720c */ /* 0x040fe20003f64070 */
[----:B------:R-:W-:Y:S01]  /*2fb0*/  IMAD R63, R4, R10, R63 ;  /* 0x0000000a043f7224 */ /* 0x000fe200078e023f */
[C---:B------:R-:W-:Y:S01]  /*2fc0*/  LOP3.LUT R211, R3.reuse, 0x24, RZ, 0xfc, !PT ;  /* 0x0000002403d37812 */ /* 0x040fe200078efcff */
[----:B------:R-:W-:Y:S01]  /*2fd0*/  IMAD.MOV R11, RZ, RZ, -R11 ;  /* 0x000000ffff0b7224 */ /* 0x000fe200078e0a0b */
[----:B------:R-:W-:Y:S01]  /*2fe0*/  LOP3.LUT R248, R3, 0x2c, RZ, 0xfc, !PT ;  /* 0x0000002c03f87812 */ /* 0x000fe200078efcff */
[----:B------:R-:W-:Y:S01]  /*2ff0*/  @!P1 IMAD.IADD R21, R21, 0x1, -R4 ;  /* 0x0000000115159824 */ /* 0x000fe200078e0a04 */
[----:B------:R-:W-:Y:S01]  /*3000*/  ISETP.GE.AND P1, PT, R12, RZ, PT ;  /* 0x000000ff0c00720c */ /* 0x000fe20003f26270 */
[----:B------:R-:W-:Y:S01]  /*3010*/  IMAD.HI.U32 R12, R7, R67, RZ ;  /* 0x00000043070c7227 */ /* 0x000fe200078e00ff */
[----:B------:R-:W-:-:S02]  /*3020*/  LOP3.LUT R231, R3, 0x18, RZ, 0xfc, !PT ;  /* 0x0000001803e77812 */ /* 0x000fc400078efcff */
[C---:B------:R-:W-:Y:S01]  /*3030*/  LOP3.LUT R230, R3.reuse, 0x1a, RZ, 0xfc, !PT ;  /* 0x0000001a03e67812 */ /* 0x040fe200078efcff */
[----:B------:R-:W-:Y:S01]  /*3040*/  IMAD.MOV.U32 R72, RZ, RZ, R21 ;  /* 0x000000ffff487224 */ /* 0x000fe200078e0015 */
[----:B------:R-:W-:Y:S01]  /*3050*/  LOP3.LUT R227, R3, 0x38, RZ, 0xfc, !PT ;  /* 0x0000003803e37812 */ /* 0x000fe200078efcff */
[----:B------:R-:W-:Y:S01]  /*3060*/  @!P3 IMAD.IADD R9, R9, 0x1, -R4 ;  /* 0x000000010909b824 */ /* 0x000fe200078e0a04 */
[C---:B------:R-:W-:Y:S01]  /*3070*/  ISETP.GT.U32.AND P3, PT, R4.reuse, R63, PT ;  /* 0x0000003f0400720c */ /* 0x040fe20003f64070 */
[----:B------:R-:W-:Y:S01]  /*3080*/  @!P6 IMAD.MOV R72, RZ, RZ, -R72 ;  /* 0x000000ffff48e224 */ /* 0x000fe200078e0a48 */
[C---:B------:R-:W-:Y:S01]  /*3090*/  LOP3.LUT R233, R3.reuse, 0x1c, RZ, 0xfc, !PT ;  /* 0x0000001c03e97812 */ /* 0x040fe200078efcff */
[C---:B------:R-:W-:Y:S01]  /*30a0*/  IMAD R65, R4.reuse, R11, R65 ;  /* 0x0000000b04417224 */ /* 0x040fe200078e0241 */
[----:B------:R-:W-:Y:S01]  /*30b0*/  ISETP.GT.U32.AND P6, PT, R4, R9, PT ;  /* 0x000000090400720c */ /* 0x000fe20003fc4070 */
[----:B------:R-:W-:Y:S01]  /*30c0*/  IMAD.MOV.U32 R240, RZ, RZ, R13 ;  /* 0x000000fffff07224 */ /* 0x000fe200078e000d */
[----:B------:R-:W-:Y:S01]  /*30d0*/  LOP3.LUT R232, R3, 0x3c, RZ, 0xfc, !PT ;  /* 0x0000003c03e87812 */ /* 0x000fe200078efcff */
[----:B------:R-:W-:-:S02]  /*30e0*/  IMAD.MOV R12, RZ, RZ, -R12 ;  /* 0x000000ffff0c7224 */ /* 0x000fc400078e0a0c */
[----:B------:R-:W-:Y:S01]  /*30f0*/  @!P2 IMAD.MOV R240, RZ, RZ, -R240 ;  /* 0x000000fffff0a224 */ /* 0x000fe200078e0af0 */
[----:B------:R-:W-:Y:S01]  /*3100*/  ISETP.GT.U32.AND P2, PT, R4, R65, PT ;  /* 0x000000410400720c */ /* 0x000fe20003f44070 */
[----:B------:R-:W-:-:S04]  /*3110*/  IMAD.HI.U32 R14, R7, R69, RZ ;  /* 0x00000045070e7227 */ /* 0x000fc800078e00ff */
[----:B------:R-:W-:Y:S02]  /*3120*/  @!P3 IMAD.IADD R63, R63, 0x1, -R4 ;  /* 0x000000013f3fb824 */ /* 0x000fe400078e0a04 */
[C---:B------:R-:W-:Y:S02]  /*3130*/  IMAD R67, R4.reuse, R12, R67 ;  /* 0x0000000c04437224 */ /* 0x040fe400078e0243 */
[----:B------:R-:W-:Y:S01]  /*3140*/  IMAD.HI.U32 R10, R7, R71, RZ ;  /* 0x00000047070a7227 */ /* 0x000fe200078e00ff */
[----:B------:R-:W-:-:S03]  /*3150*/  ISETP.GT.U32.AND P3, PT, R4, R63, PT ;  /* 0x0000003f0400720c */ /* 0x000fc60003f64070 */
[----:B------:R-:W-:Y:S02]  /*3160*/  IMAD.MOV R14, RZ, RZ, -R14 ;  /* 0x000000ffff0e7224 */ /* 0x000fe400078e0a0e */
[----:B------:R-:W-:Y:S02]  /*3170*/  IMAD.MOV R10, RZ, RZ, -R10 ;  /* 0x000000ffff0a7224 */ /* 0x000fe400078e0a0a */
[--C-:B------:R-:W-:Y:S01]  /*3180*/  @!P6 IMAD.IADD R9, R9, 0x1, -R4.reuse ;  /* 0x000000010909e824 */ /* 0x100fe200078e0a04 */
[C---:B------:R-:W-:Y:S01]  /*3190*/  ISETP.GT.U32.AND P6, PT, R4.reuse, R67, PT ;  /* 0x000000430400720c */ /* 0x040fe20003fc4070 */
[C---:B------:R-:W-:Y:S02]  /*31a0*/  IMAD R69, R4.reuse, R14, R69 ;  /* 0x0000000e04457224 */ /* 0x040fe400078e0245 */
[C---:B------:R-:W-:Y:S02]  /*31b0*/  IMAD R71, R4.reuse, R10, R71 ;  /* 0x0000000a04477224 */ /* 0x040fe400078e0247 */
[--C-:B------:R-:W-:Y:S01]  /*31c0*/  @!P3 IMAD.IADD R63, R63, 0x1, -R4.reuse ;  /* 0x000000013f3fb824 */ /* 0x100fe200078e0a04 */
[C---:B------:R-:W-:Y:S01]  /*31d0*/  ISETP.GT.U32.AND P3, PT, R4.reuse, R69, PT ;  /* 0x000000450400720c */ /* 0x040fe20003f64070 */
[----:B------:R-:W-:Y:S01]  /*31e0*/  @!P2 IMAD.IADD R65, R65, 0x1, -R4 ;  /* 0x000000014141a824 */ /* 0x000fe200078e0a04 */
[----:B------:R-:W-:Y:S01]  /*31f0*/  ISETP.GT.U32.AND P2, PT, R4, R71, PT ;  /* 0x000000470400720c */ /* 0x000fe20003f44070 */
[----:B------:R-:W-:-:S04]  /*3200*/  IMAD.HI.U32 R11, R7, R73, RZ ;  /* 0x00000049070b7227 */ /* 0x000fc800078e00ff */
[--C-:B------:R-:W-:Y:S01]  /*3210*/  @!P6 IMAD.IADD R67, R67, 0x1, -R4.reuse ;  /* 0x000000014343e824 */ /* 0x100fe200078e0a04 */
[C---:B------:R-:W-:Y:S01]  /*3220*/  ISETP.GT.U32.AND P6, PT, R4.reuse, R65, PT ;  /* 0x000000410400720c */ /* 0x040fe20003fc4070 */
[----:B------:R-:W-:Y:S02]  /*3230*/  IMAD.MOV R11, RZ, RZ, -R11 ;  /* 0x000000ffff0b7224 */ /* 0x000fe400078e0a0b */
[----:B------:R-:W-:Y:S02]  /*3240*/  IMAD.MOV.U32 R74, RZ, RZ, R9 ;  /* 0x000000ffff4a7224 */ /* 0x000fe400078e0009 */
[--C-:B------:R-:W-:Y:S01]  /*3250*/  @!P3 IMAD.IADD R69, R69, 0x1, -R4.reuse ;  /* 0x000000014545b824 */ /* 0x100fe200078e0a04 */
[C---:B------:R-:W-:Y:S01]  /*3260*/  ISETP.GT.U32.AND P3, PT, R4.reuse, R67, PT ;  /* 0x000000430400720c */ /* 0x040fe20003f64070 */
[----:B------:R-:W-:Y:S02]  /*3270*/  @!P2 IMAD.IADD R71, R71, 0x1, -R4 ;  /* 0x000000014747a824 */ /* 0x000fe400078e0a04 */
[C---:B------:R-:W-:Y:S01]  /*3280*/  IMAD R73, R4.reuse, R11, R73 ;  /* 0x0000000b04497224 */ /* 0x040fe200078e0249 */
[C---:B------:R-:W-:Y:S01]  /*3290*/  ISETP.GT.U32.AND P2, PT, R4.reuse, R69, PT ;  /* 0x000000450400720c */ /* 0x040fe20003f44070 */
[----:B------:R-:W-:Y:S01]  /*32a0*/  @!P4 IMAD.MOV R74, RZ, RZ, -R74 ;  /* 0x000000ffff4ac224 */ /* 0x000fe200078e0a4a */
[----:B------:R-:W-:Y:S01]  /*32b0*/  ISETP.GT.U32.AND P4, PT, R4, R71, PT ;  /* 0x000000470400720c */ /* 0x000fe20003f84070 */
[----:B--2---:R-:W-:-:S02]  /*32c0*/  IMAD R172, R3, R16, RZ ;  /* 0x0000001003ac7224 */ /* 0x004fc400078e02ff */
[----:B------:R-:W-:-:S03]  /*32d0*/  IMAD.HI.U32 R10, R7, R75, RZ ;  /* 0x0000004b070a7227 */ /* 0x000fc600078e00ff */
[----:B------:R-:W-:Y:S01]  /*32e0*/  STL [R1+0x5c], R172 ;  /* 0x00005cac01007387 */ /* 0x000fe20000100800 */
[----:B------:R-:W-:-:S04]  /*32f0*/  IMAD.HI.U32 R11, R7, R77, RZ ;  /* 0x0000004d070b7227 */ /* 0x000fc800078e00ff */
[----:B------:R-:W-:-:S04]  /*3300*/  IMAD.HI.U32 R7, R7, R79, RZ ;  /* 0x0000004f07077227 */ /* 0x000fc800078e00ff */
[----:B------:R-:W-:Y:S01]  /*3310*/  @!P6 IMAD.IADD R65, R65, 0x1, -R4 ;  /* 0x000000014141e824 */ /* 0x000fe200078e0a04 */
[----:B------:R-:W-:Y:S01]  /*3320*/  ISETP.GT.U32.AND P6, PT, R4, R73, PT ;  /* 0x000000490400720c */ /* 0x000fe20003fc4070 */
[C---:B------:R-:W-:Y:S02]  /*3330*/  IMAD R169, R16.reuse, 0x2, R172 ;  /* 0x0000000210a97824 */ /* 0x040fe400078e02ac */
[----:B------:R-:W-:Y:S02]  /*3340*/  IMAD.MOV R10, RZ, RZ, -R10 ;  /* 0x000000ffff0a7224 */ /* 0x000fe400078e0a0a */
[----:B------:R-:W-:Y:S01]  /*3350*/  IMAD.MOV R11, RZ, RZ, -R11 ;  /* 0x000000ffff0b7224 */ /* 0x000fe200078e0a0b */
[----:B------:R-:W-:Y:S01]  /*3360*/  STL [R1+0x54], R169 ;  /* 0x000054a901007387 */ /* 0x000fe20000100800 */
[----:B------:R-:W-:Y:S02]  /*3370*/  IMAD.MOV R7, RZ, RZ, -R7 ;  /* 0x000000ffff077224 */ /* 0x000fe400078e0a07 */
[----:B------:R-:W-:-:S02]  /*3380*/  IMAD R168, R16, 0x2, R169 ;  /* 0x0000000210a87824 */ /* 0x000fc400078e02a9 */
[C---:B------:R-:W-:Y:S02]  /*3390*/  IMAD R75, R4.reuse, R10, R75 ;  /* 0x0000000a044b7224 */ /* 0x040fe400078e024b */
[C---:B------:R-:W-:Y:S01]  /*33a0*/  IMAD R77, R4.reuse, R11, R77 ;  /* 0x0000000b044d7224 */ /* 0x040fe200078e024d */
[----:B------:R-:W-:Y:S01]  /*33b0*/  STL [R1+0x50], R168 ;  /* 0x000050a801007387 */ /* 0x000fe20000100800 */
[----:B------:R-:W-:Y:S02]  /*33c0*/  IMAD R79, R4, R7, R79 ;  /* 0x00000007044f7224 */ /* 0x000fe400078e024f */
[----:B------:R-:W-:Y:S02]  /*33d0*/  IMAD R175, R16, 0x2, R168 ;  /* 0x0000000210af7824 */ /* 0x000fe400078e02a8 */
[--C-:B------:R-:W-:Y:S01]  /*33e0*/  @!P3 IMAD.IADD R67, R67, 0x1, -R4.reuse ;  /* 0x000000014343b824 */ /* 0x100fe200078e0a04 */
[C---:B------:R-:W-:Y:S01]  /*33f0*/  ISETP.GT.U32.AND P3, PT, R4.reuse, R75, PT ;  /* 0x0000004b0400720c */ /* 0x040fe20003f64070 */
[--C-:B------:R-:W-:Y:S01]  /*3400*/  @!P2 IMAD.IADD R69, R69, 0x1, -R4.reuse ;  /* 0x000000014545a824 */ /* 0x100fe200078e0a04 */
[C---:B------:R-:W-:Y:S01]  /*3410*/  ISETP.GT.U32.AND P2, PT, R4.reuse, R77, PT ;  /* 0x0000004d0400720c */ /* 0x040fe20003f44070 */
[--C-:B------:R-:W-:Y:S01]  /*3420*/  @!P4 IMAD.IADD R71, R71, 0x1, -R4.reuse ;  /* 0x000000014747c824 */ /* 0x100fe200078e0a04 */
[----:B------:R-:W-:Y:S01]  /*3430*/  ISETP.GT.U32.AND P4, PT, R4, R79, PT ;  /* 0x0000004f0400720c */ /* 0x000fe20003f84070 */
[----:B------:R-:W-:Y:S01]  /*3440*/  @!P6 IMAD.IADD R73, R73, 0x1, -R4 ;  /* 0x000000014949e824 */ /* 0x000fe200078e0a04 */
[----:B------:R-:W-:Y:S01]  /*3450*/  ISETP.GE.AND P6, PT, R20, RZ, PT ;  /* 0x000000ff1400720c */ /* 0x000fe20003fc6270 */
[----:B------:R-:W-:Y:S01]  /*3460*/  IMAD R174, R16, 0x2, R175 ;  /* 0x0000000210ae7824 */ /* 0x000fe200078e02af */
[----:B------:R-:W1:Y:S01]  /*3470*/  LDC.64 R20, c[0x0][0x230] ;  /* 0x00008c00ff147b82 */ /* 0x000e620000000a00 */
[----:B------:R-:W-:Y:S01]  /*3480*/  IMAD.HI.U32 R18, R18, R19, RZ ;  /* 0x0000001312127227 */ /* 0x000fe200078e00ff */
[----:B------:R-:W-:Y:S03]  /*3490*/  STL [R1+0x4c], R175 ;  /* 0x00004caf01007387 */ /* 0x000fe60000100800 */
[----:B------:R-:W-:Y:S01]  /*34a0*/  IMAD R14, R16, 0x2, R174 ;  /* 0x00000002100e7824 */ /* 0x000fe200078e02ae */
[----:B------:R-:W-:Y:S01]  /*34b0*/  STL [R1+0x58], R174 ;  /* 0x000058ae01007387 */ /* 0x000fe20000100800 */
[----:B------:R-:W-:-:S02]  /*34c0*/  IMAD.MOV R18, RZ, RZ, -R18 ;  /* 0x000000ffff127224 */ /* 0x000fc400078e0a12 */
[----:B------:R-:W-:Y:S02]  /*34d0*/  IMAD R13, R16, 0x2, R14 ;  /* 0x00000002100d7824 */ /* 0x000fe400078e020e */
[----:B------:R-:W-:Y:S02]  /*34e0*/  IMAD R19, R6, R18, R19 ;  /* 0x0000001206137224 */ /* 0x000fe400078e0213 */
[--C-:B------:R-:W-:Y:S01]  /*34f0*/  @!P3 IMAD.IADD R75, R75, 0x1, -R4.reuse ;  /* 0x000000014b4bb824 */ /* 0x100fe200078e0a04 */
[----:B------:R-:W-:Y:S01]  /*3500*/  ISETP.GE.AND P3, PT, R78, RZ, PT ;  /* 0x000000ff4e00720c */ /* 0x000fe20003f66270 */
[--C-:B------:R-:W-:Y:S01]  /*3510*/  @!P2 IMAD.IADD R77, R77, 0x1, -R4.reuse ;  /* 0x000000014d4da824 */ /* 0x100fe200078e0a04 */
[----:B------:R-:W-:Y:S01]  /*3520*/  ISETP.GT.U32.AND P2, PT, R6, R19, PT ;  /* 0x000000130600720c */ /* 0x000fe20003f44070 */
[----:B------:R-:W-:Y:S02]  /*3530*/  IMAD.MOV.U32 R238, RZ, RZ, R63 ;  /* 0x000000ffffee7224 */ /* 0x000fe400078e003f */
[----:B------:R-:W-:Y:S01]  /*3540*/  @!P4 IMAD.IADD R79, R79, 0x1, -R4 ;  /* 0x000000014f4fc824 */ /* 0x000fe200078e0a04 */
[----:B------:R-:W-:Y:S01]  /*3550*/  ISETP.GT.U32.AND P4, PT, R4, R73, PT ;  /* 0x000000490400720c */ /* 0x000fe20003f84070 */
[----:B------:R-:W-:Y:S01]  /*3560*/  IMAD.MOV.U32 R18, RZ, RZ, R65 ;  /* 0x000000ffff127224 */ /* 0x000fe200078e0041 */
[----:B------:R-:W-:Y:S01]  /*3570*/  LOP3.LUT R65, RZ, R154, RZ, 0x33, !PT ;  /* 0x0000009aff417212 */ /* 0x000fe200078e33ff */
[----:B------:R-:W-:-:S02]  /*3580*/  IMAD R12, R16, 0x2, R13 ;  /* 0x00000002100c7824 */ /* 0x000fc400078e020d */
[----:B------:R-:W-:Y:S01]  /*3590*/  @!P5 IMAD.MOV R238, RZ, RZ, -R238 ;  /* 0x000000ffffeed224 */ /* 0x000fe200078e0aee */
[C---:B------:R-:W-:Y:S01]  /*35a0*/  ISETP.GT.U32.AND P5, PT, R4.reuse, R77, PT ;  /* 0x0000004d0400720c */ /* 0x040fe20003fa4070 */
[----:B------:R-:W-:Y:S01]  /*35b0*/  @!P1 IMAD.MOV R18, RZ, RZ, -R18 ;  /* 0x000000ffff129224 */ /* 0x000fe200078e0a12 */
[C---:B------:R-:W-:Y:S01]  /*35c0*/  ISETP.GT.U32.AND P1, PT, R4.reuse, R75, PT ;  /* 0x0000004b0400720c */ /* 0x040fe20003f24070 */
[----:B------:R-:W-:Y:S01]  /*35d0*/  @!P0 IMAD.MOV R67, RZ, RZ, -R67 ;  /* 0x000000ffff438224 */ /* 0x000fe200078e0a43 */
[----:B------:R-:W-:Y:S01]  /*35e0*/  ISETP.GT.U32.AND P0, PT, R4, R79, PT ;  /* 0x0000004f0400720c */ /* 0x000fe20003f04070 */
[----:B------:R-:W-:Y:S02]  /*35f0*/  IMAD R11, R16, 0x2, R12 ;  /* 0x00000002100b7824 */ /* 0x000fe400078e020c */
[----:B-1----:R-:W-:Y:S02]  /*3600*/  VIADD R7, R20, 0x3f ;  /* 0x0000003f14077836 */ /* 0x002fe40000000000 */
[----:B------:R-:W-:-:S02]  /*3610*/  IMAD R10, R16, 0x2, R11 ;  /* 0x00000002100a7824 */ /* 0x000fc400078e020b */
[----:B------:R-:W-:Y:S02]  /*3620*/  @!P2 IMAD.IADD R19, R19, 0x1, -R6 ;  /* 0x000000011313a824 */ /* 0x000fe400078e0a06 */
[----:B------:R-:W-:Y:S02]  /*3630*/  IMAD R9, R16, 0x2, R10 ;  /* 0x0000000210097824 */ /* 0x000fe400078e020a */
[----:B------:R-:W-:Y:S01]  /*3640*/  @!P6 IMAD.MOV R69, RZ, RZ, -R69 ;  /* 0x000000ffff45e224 */ /* 0x000fe200078e0a45 */
[----:B------:R-:W-:Y:S01]  /*3650*/  ISETP.GE.AND P6, PT, R80, RZ, PT ;  /* 0x000000ff5000720c */ /* 0x000fe20003fc6270 */
[----:B------:R-:W-:Y:S01]  /*3660*/  IMAD R8, R16, 0x2, R9 ;  /* 0x0000000210087824 */ /* 0x000fe200078e0209 */
[----:B------:R-:W-:Y:S01]  /*3670*/  ISETP.GT.U32.AND P2, PT, R6, R19, PT ;  /* 0x000000130600720c */ /* 0x000fe20003f44070 */
[--C-:B------:R-:W-:Y:S01]  /*3680*/  @!P4 IMAD.IADD R73, R73, 0x1, -R4.reuse ;  /* 0x000000014949c824 */ /* 0x100fe200078e0a04 */
[----:B------:R-:W-:Y:S01]  /*3690*/  ISETP.GE.AND P4, PT, R82, RZ, PT ;  /* 0x000000ff5200720c */ /* 0x000fe20003f86270 */
[--C-:B------:R-:W-:Y:S01]  /*36a0*/  @!P1 IMAD.IADD R75, R75, 0x1, -R4.reuse ;  /* 0x000000014b4b9824 */ /* 0x100fe200078e0a04 */
[----:B------:R-:W-:Y:S01]  /*36b0*/  ISETP.GE.AND P1, PT, R84, RZ, PT ;  /* 0x000000ff5400720c */ /* 0x000fe20003f26270 */
[--C-:B------:R-:W-:Y:S01]  /*36c0*/  @!P5 IMAD.IADD R77, R77, 0x1, -R4.reuse ;  /* 0x000000014d4dd824 */ /* 0x100fe200078e0a04 */
[----:B------:R-:W-:Y:S01]  /*36d0*/  ISETP.GE.AND P5, PT, R76, RZ, PT ;  /* 0x000000ff4c00720c */ /* 0x000fe20003fa6270 */
[----:B------:R-:W-:Y:S01]  /*36e0*/  @!P0 IMAD.IADD R79, R79, 0x1, -R4 ;  /* 0x000000014f4f8824 */ /* 0x000fe200078e0a04 */
[----:B------:R-:W-:Y:S01]  /*36f0*/  ISETP.GT.AND P0, PT, R7, 0x3f, PT ;  /* 0x0000003f0700780c */ /* 0x000fe20003f04270 */
[----:B------:R-:W-:-:S02]  /*3700*/  IMAD R81, R16, 0x2, R8 ;  /* 0x0000000210517824 */ /* 0x000fc400078e0208 */
[----:B------:R-:W-:Y:S01]  /*3710*/  @!P3 IMAD.MOV R71, RZ, RZ, -R71 ;  /* 0x000000ffff47b224 */ /* 0x000fe200078e0a47 */
[----:B------:R-:W-:Y:S01]  /*3720*/  SEL R63, RZ, 0x4, !P0 ;  /* 0x00000004ff3f7807 */ /* 0x000fe20004000000 */
[----:B------:R-:W-:Y:S01]  /*3730*/  IMAD R83, R16, 0x2, R81 ;  /* 0x0000000210537824 */ /* 0x000fe200078e0251 */
[----:B------:R-:W-:Y:S01]  /*3740*/  ISETP.NE.AND P0, PT, R154, RZ, PT ;  /* 0x000000ff9a00720c */ /* 0x000fe20003f05270 */
[----:B------:R-:W-:Y:S01]  /*3750*/  @!P6 IMAD.MOV R73, RZ, RZ, -R73 ;  /* 0x000000ffff49e224 */ /* 0x000fe200078e0a49 */
[----:B------:R-:W-:Y:S01]  /*3760*/  ISETP.GE.AND P3, PT, R5, R20, PT ;  /* 0x000000140500720c */ /* 0x000fe20003f66270 */
[C---:B------:R-:W-:Y:S01]  /*3770*/  IMAD R85, R16.reuse, 0x2, R83 ;  /* 0x0000000210557824 */ /* 0x040fe200078e0253 */
[C---:B------:R-:W-:Y:S01]  /*3780*/  SEL R252, R65.reuse, R252, !P0 ;  /* 0x000000fc41fc7207 */ /* 0x040fe20004000000 */
[----:B------:R-:W-:Y:S01]  /*3790*/  @!P4 IMAD.MOV R75, RZ, RZ, -R75 ;  /* 0x000000ffff4bc224 */ /* 0x000fe200078e0a4b */
[C---:B------:R-:W-:Y:S01]  /*37a0*/  SEL R251, R65.reuse, R251, !P0 ;  /* 0x000000fb41fb7207 */ /* 0x040fe20004000000 */
[----:B------:R-:W-:Y:S01]  /*37b0*/  @!P1 IMAD.MOV R77, RZ, RZ, -R77 ;  /* 0x000000ffff4d9224 */ /* 0x000fe200078e0a4d */
[C---:B------:R-:W-:Y:S01]  /*37c0*/  SEL R250, R65.reuse, R250, !P0 ;  /* 0x000000fa41fa7207 */ /* 0x040fe20004000000 */
[----:B------:R-:W-:Y:S01]  /*37d0*/  @!P5 IMAD.MOV R79, RZ, RZ, -R79 ;  /* 0x000000ffff4fd224 */ /* 0x000fe200078e0a4f */
[C---:B------:R-:W-:Y:S01]  /*37e0*/  SEL R249, R65.reuse, R64, !P0 ;  /* 0x0000004041f97207 */ /* 0x040fe20004000000 */
[C---:B------:R-:W-:Y:S01]  /*37f0*/  IMAD R87, R16.reuse, 0x2, R85 ;  /* 0x0000000210577824 */ /* 0x040fe200078e0255 */
[C---:B------:R-:W-:Y:S01]  /*3800*/  SEL R247, R65.reuse, R66, !P0 ;  /* 0x0000004241f77207 */ /* 0x040fe20004000000 */
[----:B------:R1:W-:Y:S01]  /*3810*/  STL [R1+0x1dc], R252 ;  /* 0x0001dcfc01007387 */ /* 0x0003e20000100800 */
[----:B------:R-:W-:Y:S01]  /*3820*/  SEL R246, R65, R246, !P0 ;  /* 0x000000f641f67207 */ /* 0x000fe20004000000 */
[----:B------:R-:W-:Y:S01]  /*3830*/  @!P2 IMAD.IADD R19, R19, 0x1, -R6 ;  /* 0x000000011313a824 */ /* 0x000fe200078e0a06 */
[C---:B------:R-:W-:Y:S01]  /*3840*/  SEL R245, R65.reuse, R68, !P0 ;  /* 0x0000004441f57207 */ /* 0x040fe20004000000 */
[----:B------:R2:W-:Y:S01]  /*3850*/  STL [R1+0x1d4], R251 ;  /* 0x0001d4fb01007387 */ /* 0x0005e20000100800 */
[C---:B------:R-:W-:Y:S01]  /*3860*/  SEL R244, R65.reuse, R244, !P0 ;  /* 0x000000f441f47207 */ /* 0x040fe20004000000 */
[C---:B------:R-:W-:Y:S01]  /*3870*/  IMAD R89, R16.reuse, 0x2, R87 ;  /* 0x0000000210597824 */ /* 0x040fe200078e0257 */
[----:B------:R-:W-:Y:S01]  /*3880*/  SEL R243, R65, R70, !P0 ;  /* 0x0000004641f37207 */ /* 0x000fe20004000000 */
[----:B------:R3:W-:Y:S01]  /*3890*/  STL [R1+0x1cc], R250 ;  /* 0x0001ccfa01007387 */ /* 0x0007e20000100800 */
[----:B------:R-:W-:Y:S01]  /*38a0*/  ISETP.GE.AND P2, PT, R3, R20, PT ;  /* 0x000000140300720c */ /* 0x000fe20003f46270 */
[C---:B------:R-:W-:Y:S01]  /*38b0*/  IMAD R91, R16.reuse, 0x2, R89 ;  /* 0x00000002105b7824 */ /* 0x040fe200078e0259 */
[C---:B------:R-:W-:Y:S01]  /*38c0*/  SEL R24, R65.reuse, R24, !P0 ;  /* 0x0000001841187207 */ /* 0x040fe20004000000 */
[----:B------:R4:W-:Y:S01]  /*38d0*/  STL [R1+0x1c4], R249 ;  /* 0x0001c4f901007387 */ /* 0x0009e20000100800 */
[C---:B------:R-:W-:Y:S01]  /*38e0*/  SEL R26, R65.reuse, R26, !P0 ;  /* 0x0000001a411a7207 */ /* 0x040fe20004000000 */
        /* <DEDUP_REMOVED lines=8> */
[----:B------:R-:W-:Y:S01]  /*3970*/  IMAD R97, R16, 0x2, R95 ;  /* 0x0000000210617824 */ /* 0x000fe200078e025f */
[C---:B------:R-:W-:Y:S01]  /*3980*/  SEL R32, R65.reuse, R32, !P0 ;  /* 0x0000002041207207 */ /* 0x040fe20004000000 */
[----:B------:R4:W-:Y:S01]  /*3990*/  STL [R1+0x1ac], R245 ;  /* 0x0001acf501007387 */ /* 0x0009e20000100800 */
[C---:B------:R-:W-:Y:S01]  /*39a0*/  SEL R34, R65.reuse, R34, !P0 ;  /* 0x0000002241227207 */ /* 0x040fe20004000000 */
[----:B------:R-:W-:Y:S01]  /*39b0*/  IMAD R228, R28, UR5, RZ ;  /* 0x000000051ce47c24 */ /* 0x000fe2000f8e02ff */
[C---:B------:R-:W-:Y:S01]  /*39c0*/  SEL R35, R65.reuse, R35, !P0 ;  /* 0x0000002341237207 */ /* 0x040fe20004000000 */
[----:B------:R4:W-:Y:S01]  /*39d0*/  STL [R1+0x1a4], R244 ;  /* 0x0001a4f401007387 */ /* 0x0009e20000100800 */
[C---:B------:R-:W-:Y:S01]  /*39e0*/  SEL R36, R65.reuse, R36, !P0 ;  /* 0x0000002441247207 */ /* 0x040fe20004000000 */
[----:B-1----:R-:W-:Y:S01]  /*39f0*/  IMAD R252, R34, UR5, RZ ;  /* 0x0000000522fc7c24 */ /* 0x002fe2000f8e02ff */
[C---:B------:R-:W-:Y:S01]  /*3a00*/  SEL R37, R65.reuse, R37, !P0 ;  /* 0x0000002541257207 */ /* 0x040fe20004000000 */
[----:B------:R1:W-:Y:S01]  /*3a10*/  STL [R1+0x19c], R243 ;  /* 0x00019cf301007387 */ /* 0x0003e20000100800 */
[C---:B------:R-:W-:Y:S01]  /*3a20*/  SEL R38, R65.reuse, R38, !P0 ;  /* 0x0000002641267207 */ /* 0x040fe20004000000 */
[----:B--2---:R-:W-:Y:S01]  /*3a30*/  IMAD R251, R36, UR5, RZ ;  /* 0x0000000524fb7c24 */ /* 0x004fe2000f8e02ff */
[----:B------:R-:W-:-:S02]  /*3a40*/  SEL R39, R65, R39, !P0 ;  /* 0x0000002741277207 */ /* 0x000fc40004000000 */
[C---:B------:R-:W-:Y:S01]  /*3a50*/  SEL R40, R65.reuse, R40, !P0 ;  /* 0x0000002841287207 */ /* 0x040fe20004000000 */
[----:B---3--:R-:W-:Y:S01]  /*3a60*/  IMAD R250, R38, UR5, RZ ;  /* 0x0000000526fa7c24 */ /* 0x008fe2000f8e02ff */
[C---:B------:R-:W-:Y:S02]  /*3a70*/  SEL R41, R65.reuse, R41, !P0 ;  /* 0x0000002941297207 */ /* 0x040fe40004000000 */
[C---:B------:R-:W-:Y:S01]  /*3a80*/  SEL R42, R65.reuse, R42, !P0 ;  /* 0x0000002a412a7207 */ /* 0x040fe20004000000 */
[----:B----4-:R-:W-:Y:S01]  /*3a90*/  IMAD R249, R40, UR5, RZ ;  /* 0x0000000528f97c24 */ /* 0x010fe2000f8e02ff */
[C---:B------:R-:W-:Y:S02]  /*3aa0*/  SEL R43, R65.reuse, R43, !P0 ;  /* 0x0000002b412b7207 */ /* 0x040fe40004000000 */
[C---:B------:R-:W-:Y:S01]  /*3ab0*/  SEL R44, R65.reuse, R44, !P0 ;  /* 0x0000002c412c7207 */ /* 0x040fe20004000000 */
[----:B------:R-:W-:Y:S01]  /*3ac0*/  IMAD R247, R42, UR5, RZ ;  /* 0x000000052af77c24 */ /* 0x000fe2000f8e02ff */
[----:B------:R-:W-:-:S02]  /*3ad0*/  SEL R45, R65, R45, !P0 ;  /* 0x0000002d412d7207 */ /* 0x000fc40004000000 */
[C---:B------:R-:W-:Y:S01]  /*3ae0*/  SEL R46, R65.reuse, R46, !P0 ;  /* 0x0000002e412e7207 */ /* 0x040fe20004000000 */
[----:B------:R-:W-:Y:S01]  /*3af0*/  IMAD R246, R44, UR5, RZ ;  /* 0x000000052cf67c24 */ /* 0x000fe2000f8e02ff */
[C---:B------:R-:W-:Y:S02]  /*3b00*/  SEL R47, R65.reuse, R47, !P0 ;  /* 0x0000002f412f7207 */ /* 0x040fe40004000000 */
[C---:B------:R-:W-:Y:S01]  /*3b10*/  SEL R48, R65.reuse, R48, !P0 ;  /* 0x0000003041307207 */ /* 0x040fe20004000000 */
[----:B------:R-:W-:Y:S01]  /*3b20*/  IMAD R245, R46, UR5, RZ ;  /* 0x000000052ef57c24 */ /* 0x000fe2000f8e02ff */
[C---:B------:R-:W-:Y:S02]  /*3b30*/  SEL R49, R65.reuse, R49, !P0 ;  /* 0x0000003141317207 */ /* 0x040fe40004000000 */
[C---:B------:R-:W-:Y:S01]  /*3b40*/  SEL R50, R65.reuse, R50, !P0 ;  /* 0x0000003241327207 */ /* 0x040fe20004000000 */
[----:B------:R-:W-:Y:S01]  /*3b50*/  IMAD R244, R48, UR5, RZ ;  /* 0x0000000530f47c24 */ /* 0x000fe2000f8e02ff */
[----:B------:R-:W-:-:S02]  /*3b60*/  SEL R51, R65, R51, !P0 ;  /* 0x0000003341337207 */ /* 0x000fc40004000000 */
[C---:B------:R-:W-:Y:S01]  /*3b70*/  SEL R52, R65.reuse, R52, !P0 ;  /* 0x0000003441347207 */ /* 0x040fe20004000000 */
[----:B-1----:R-:W-:Y:S01]  /*3b80*/  IMAD R243, R50, UR5, RZ ;  /* 0x0000000532f37c24 */ /* 0x002fe2000f8e02ff */
[C---:B------:R-:W-:Y:S02]  /*3b90*/  SEL R53, R65.reuse, R53, !P0 ;  /* 0x0000003541357207 */ /* 0x040fe40004000000 */
[C---:B------:R-:W-:Y:S02]  /*3ba0*/  SEL R54, R65.reuse, R54, !P0 ;  /* 0x0000003641367207 */ /* 0x040fe40004000000 */
[C---:B------:R-:W-:Y:S02]  /*3bb0*/  SEL R55, R65.reuse, R55, !P0 ;  /* 0x0000003741377207 */ /* 0x040fe40004000000 */
[C---:B------:R-:W-:Y:S02]  /*3bc0*/  SEL R56, R65.reuse, R56, !P0 ;  /* 0x0000003841387207 */ /* 0x040fe40004000000 */
[----:B------:R-:W-:-:S02]  /*3bd0*/  SEL R57, R65, R57, !P0 ;  /* 0x0000003941397207 */ /* 0x000fc40004000000 */
[C---:B------:R-:W-:Y:S02]  /*3be0*/  SEL R58, R65.reuse, R58, !P0 ;  /* 0x0000003a413a7207 */ /* 0x040fe40004000000 */
        /* <DEDUP_REMOVED lines=11> */
[C---:B------:R-:W-:Y:S01]  /*3ca0*/  SEL R240, R65.reuse, R240, !P0 ;  /* 0x000000f041f07207 */ /* 0x040fe20004000000 */
[----:B------:R1:W-:Y:S01]  /*3cb0*/  STL [R1+0x194], R242 ;  /* 0x000194f201007387 */ /* 0x0003e20000100800 */
[C---:B------:R-:W-:Y:S02]  /*3cc0*/  SEL R239, R65.reuse, R74, !P0 ;  /* 0x0000004a41ef7207 */ /* 0x040fe40004000000 */
[C---:B------:R-:W-:Y:S01]  /*3cd0*/  SEL R238, R65.reuse, R238, !P0 ;  /* 0x000000ee41ee7207 */ /* 0x040fe20004000000 */
[----:B------:R2:W-:Y:S01]  /*3ce0*/  STL [R1+0x18c], R241 ;  /* 0x00018cf101007387 */ /* 0x0005e20000100800 */
[C---:B------:R-:W-:Y:S02]  /*3cf0*/  SEL R237, R65.reuse, R18, !P0 ;  /* 0x0000001241ed7207 */ /* 0x040fe40004000000 */
[C---:B------:R-:W-:Y:S01]  /*3d00*/  SEL R236, R65.reuse, R67, !P0 ;  /* 0x0000004341ec7207 */ /* 0x040fe20004000000 */
[----:B------:R3:W-:Y:S01]  /*3d10*/  STL [R1+0x184], R240 ;  /* 0x000184f001007387 */ /* 0x0007e20000100800 */
[C---:B------:R-:W-:Y:S01]  /*3d20*/  SEL R235, R65.reuse, R69, !P0 ;  /* 0x0000004541eb7207 */ /* 0x040fe20004000000 */
[----:B-1----:R-:W-:Y:S01]  /*3d30*/  IMAD R242, R52, UR5, RZ ;  /* 0x0000000534f27c24 */ /* 0x002fe2000f8e02ff */
[C---:B------:R-:W-:Y:S01]  /*3d40*/  SEL R223, R65.reuse, R71, !P0 ;  /* 0x0000004741df7207 */ /* 0x040fe20004000000 */
[----:B------:R-:W-:Y:S01]  /*3d50*/  STL [R1+0x17c], R239 ;  /* 0x00017cef01007387 */ /* 0x000fe20000100800 */
[C---:B------:R-:W-:Y:S01]  /*3d60*/  SEL R222, R65.reuse, R73, !P0 ;  /* 0x0000004941de7207 */ /* 0x040fe20004000000 */
[----:B--2---:R-:W-:Y:S01]  /*3d70*/  IMAD R241, R54, UR5, RZ ;  /* 0x0000000536f17c24 */ /* 0x004fe2000f8e02ff */
[C---:B------:R-:W-:Y:S01]  /*3d80*/  SEL R220, R65.reuse, R75, !P0 ;  /* 0x0000004b41dc7207 */ /* 0x040fe20004000000 */
[----:B------:R-:W-:Y:S01]  /*3d90*/  STL [R1+0x174], R238 ;  /* 0x000174ee01007387 */ /* 0x000fe20000100800 */
[C---:B------:R-:W-:Y:S01]  /*3da0*/  SEL R219, R65.reuse, R77, !P0 ;  /* 0x0000004d41db7207 */ /* 0x040fe20004000000 */
[----:B---3--:R-:W-:Y:S01]  /*3db0*/  IMAD R240, R56, UR5, RZ ;  /* 0x0000000538f07c24 */ /* 0x008fe2000f8e02ff */
[C---:B------:R-:W-:Y:S01]  /*3dc0*/  SEL R218, R65.reuse, R79, !P0 ;  /* 0x0000004f41da7207 */ /* 0x040fe20004000000 */
[----:B------:R-:W-:Y:S01]  /*3dd0*/  STL [R1+0x16c], R237 ;  /* 0x00016ced01007387 */ /* 0x000fe20000100800 */
[----:B------:R-:W-:Y:S01]  /*3de0*/  SEL R15, R65, R15, !P0 ;  /* 0x0000000f410f7207 */ /* 0x000fe20004000000 */
[----:B------:R-:W-:Y:S01]  /*3df0*/  IMAD R65, R16, 0x2, R97 ;  /* 0x0000000210417824 */ /* 0x000fe200078e0261 */
[----:B------:R-:W-:Y:S01]  /*3e00*/  ISETP.GE.AND P1, PT, R153, RZ, PT ;  /* 0x000000ff9900720c */ /* 0x000fe20003f26270 */
[----:B------:R-:W-:Y:S01]  /*3e10*/  STL [R1+0x164], R236 ;  /* 0x000164ec01007387 */ /* 0x000fe20000100800 */
[----:B------:R-:W-:Y:S01]  /*3e20*/  ISETP.NE.AND P0, PT, R152, RZ, PT ;  /* 0x000000ff9800720c */ /* 0x000fe20003f05270 */
[----:B------:R-:W-:Y:S01]  /*3e30*/  IMAD R67, R16, 0x2, R65 ;  /* 0x0000000210437824 */ /* 0x000fe200078e0241 */
[C---:B------:R-:W-:Y:S01]  /*3e40*/  SEL R4, R63.reuse, RZ, !P2 ;  /* 0x000000ff3f047207 */ /* 0x040fe20005000000 */
[----:B------:R1:W-:Y:S01]  /*3e50*/  STL [R1+0x168], R235 ;  /* 0x000168eb01007387 */ /* 0x0003e20000100800 */
[----:B------:R-:W-:Y:S01]  /*3e60*/  ISETP.GE.AND P2, PT, R212, R20, PT ;  /* 0x00000014d400720c */ /* 0x000fe20003f46270 */
[----:B------:R-:W-:Y:S01]  /*3e70*/  IMAD R69, R16, 0x2, R67 ;  /* 0x0000000210457824 */ /* 0x000fe200078e0243 */
[----:B------:R-:W-:Y:S01]  /*3e80*/  ISETP.NE.U32.AND P6, PT, R4, RZ, PT ;  /* 0x000000ff0400720c */ /* 0x000fe20003fc5070 */
[----:B------:R-:W-:Y:S01]  /*3e90*/  IMAD.MOV.U32 R4, RZ, RZ, R19 ;  /* 0x000000ffff047224 */ /* 0x000fe200078e0013 */
[----:B------:R-:W-:Y:S01]  /*3ea0*/  STL [R1+0x170], R223 ;  /* 0x000170df01007387 */ /* 0x000fe20000100800 */
[----:B------:R-:W-:Y:S01]  /*3eb0*/  SEL R6, R63, RZ, !P2 ;  /* 0x000000ff3f067207 */ /* 0x000fe20005000000 */
[----:B------:R-:W-:-:S02]  /*3ec0*/  IMAD R19, R16, 0x2, R69 ;  /* 0x0000000210137824 */ /* 0x000fc400078e0245 */
[----:B------:R-:W-:Y:S01]  /*3ed0*/  @!P1 IMAD.MOV R4, RZ, RZ, -R4 ;  /* 0x000000ffff049224 */ /* 0x000fe200078e0a04 */
[----:B------:R-:W-:Y:S01]  /*3ee0*/  STL [R1+0x178], R222 ;  /* 0x000178de01007387 */ /* 0x000fe20000100800 */
[----:B------:R-:W-:Y:S01]  /*3ef0*/  @!P0 LOP3.LUT R4, RZ, R152, RZ, 0x33, !PT ;  /* 0x00000098ff048212 */ /* 0x000fe200078e33ff */
[----:B------:R-:W-:Y:S01]  /*3f00*/  IMAD R71, R16, 0x2, R19 ;  /* 0x0000000210477824 */ /* 0x000fe200078e0213 */
[----:B------:R-:W-:Y:S01]  /*3f10*/  ISETP.GE.AND P1, PT, R210, R20, PT ;  /* 0x00000014d200720c */ /* 0x000fe20003f26270 */
[----:B------:R2:W-:Y:S01]  /*3f20*/  STL [R1+0x180], R220 ;  /* 0x000180dc01007387 */ /* 0x0005e20000100800 */
[----:B------:R-:W-:Y:S01]  /*3f30*/  ISETP.NE.U32.AND P0, PT, R6, RZ, PT ;  /* 0x000000ff0600720c */ /* 0x000fe20003f05070 */
[----:B------:R-:W-:Y:S01]  /*3f40*/  IMAD R73, R16, 0x2, R71 ;  /* 0x0000000210497824 */ /* 0x000fe200078e0247 */
[C---:B------:R-:W-:Y:S01]  /*3f50*/  SEL R18, R63.reuse, RZ, !P1 ;  /* 0x000000ff3f127207 */ /* 0x040fe20004800000 */
[----:B------:R3:W-:Y:S01]  /*3f60*/  STL [R1+0x188], R219 ;  /* 0x000188db01007387 */ /* 0x0007e20000100800 */
[----:B------:R-:W-:Y:S01]  /*3f70*/  SEL R6, R63, RZ, !P3 ;  /* 0x000000ff3f067207 */ /* 0x000fe20005800000 */
[----:B-1----:R-:W-:Y:S01]  /*3f80*/  IMAD R235, R22, UR5, RZ ;  /* 0x0000000516eb7c24 */ /* 0x002fe2000f8e02ff */
[----:B------:R-:W-:Y:S01]  /*3f90*/  ISETP.NE.U32.AND P2, PT, R18, RZ, PT ;  /* 0x000000ff1200720c */ /* 0x000fe20003f45070 */
[----:B------:R1:W-:Y:S01]  /*3fa0*/  STL [R1+0x190], R218 ;  /* 0x000190da01007387 */ /* 0x0003e20000100800 */
[----:B------:R-:W-:Y:S01]  /*3fb0*/  ISETP.NE.U32.AND P1, PT, R6, RZ, PT ;  /* 0x000000ff0600720c */ /* 0x000fe20003f25070 */
[----:B------:R-:W-:Y:S01]  /*3fc0*/  IMAD R236, R23, UR5, RZ ;  /* 0x0000000517ec7c24 */ /* 0x000fe2000f8e02ff */
[----:B------:R-:W-:Y:S01]  /*3fd0*/  LOP3.LUT R6, R3, 0x6, RZ, 0xfc, !PT ;  /* 0x0000000603067812 */ /* 0x000fe200078efcff */
[----:B------:R4:W-:Y:S01]  /*3fe0*/  STL [R1+0x198], R15 ;  /* 0x0001980f01007387 */ /* 0x0009e20000100800 */
[----:B--2---:R-:W-:-:S02]  /*3ff0*/  IMAD R220, R57, UR5, RZ ;  /* 0x0000000539dc7c24 */ /* 0x004fc4000f8e02ff */
[----:B---3--:R-:W-:Y:S01]  /*4000*/  IMAD R219, R55, UR5, RZ ;  /* 0x0000000537db7c24 */ /* 0x008fe2000f8e02ff */
[----:B------:R2:W-:Y:S01]  /*4010*/  STL [R1+0x1a0], R210 ;  /* 0x0001a0d201007387 */ /* 0x0005e20000100800 */
[----:B------:R-:W-:Y:S02]  /*4020*/  IMAD R239, R58, UR5, RZ ;  /* 0x000000053aef7c24 */ /* 0x000fe4000f8e02ff */
[----:B-1----:R-:W-:Y:S02]  /*4030*/  IMAD R218, R53, UR5, RZ ;  /* 0x0000000535da7c24 */ /* 0x002fe4000f8e02ff */
[----:B------:R-:W-:Y:S02]  /*4040*/  IMAD R222, R59, UR5, RZ ;  /* 0x000000053bde7c24 */ /* 0x000fe4000f8e02ff */
[----:B----4-:R-:W-:Y:S02]  /*4050*/  IMAD R15, R4, R21, RZ ;  /* 0x00000015040f7224 */ /* 0x010fe400078e02ff */
[----:B------:R-:W-:-:S02]  /*4060*/  IMAD R21, R16, 0x2, R73 ;  /* 0x0000000210157824 */ /* 0x000fc400078e0249 */
[----:B------:R-:W-:Y:S01]  /*4070*/  IMAD.SHL.U32 R0, R15, 0x4, RZ ;  /* 0x000000040f007824 */ /* 0x000fe200078e00ff */
[----:B------:R1:W-:Y:S01]  /*4080*/  STL [R1+0x94], R15 ;  /* 0x0000940f01007387 */ /* 0x0003e20000100800 */
[----:B------:R-:W-:Y:S02]  /*4090*/  IMAD R75, R16, 0x2, R21 ;  /* 0x00000002104b7824 */ /* 0x000fe400078e0215 */
[----:B--2---:R-:W-:Y:S01]  /*40a0*/  IMAD R210, R49, UR5, RZ ;  /* 0x0000000531d27c24 */ /* 0x004fe2000f8e02ff */
[----:B------:R-:W-:Y:S01]  /*40b0*/  IADD3 R18, P3, R0, UR8, RZ ;  /* 0x0000000800127c10 */ /* 0x000fe2000ff7e0ff */
[----:B------:R-:W-:Y:S01]  /*40c0*/  IMAD R77, R16, 0x2, R75 ;  /* 0x00000002104d7824 */ /* 0x000fe200078e024b */
[----:B------:R2:W-:Y:S01]  /*40d0*/  STL [R1+0xfc], R0 ;  /* 0x0000fc0001007387 */ /* 0x0005e20000100800 */
[----:B------:R-:W-:Y:S01]  /*40e0*/  IMAD R238, R60, UR5, RZ ;  /* 0x000000053cee7c24 */ /* 0x000fe2000f8e02ff */
[----:B------:R-:W-:Y:S01]  /*40f0*/  LEA.HI.X.SX32 R4, R15, UR9, 0x2, P3 ;  /* 0x000000090f047c11 */ /* 0x000fe200098f16ff */
[----:B------:R-:W-:Y:S01]  /*4100*/  IMAD R79, R16, 0x2, R77 ;  /* 0x00000002104f7824 */ /* 0x000fe200078e024d */
[-C--:B------:R-:W-:Y:S01]  /*4110*/  LEA R152, P5, R85, R18.reuse, 0x2 ;  /* 0x0000001255987211 */ /* 0x080fe200078a10ff */
[----:B-1----:R-:W-:Y:S01]  /*4120*/  IMAD.SHL.U32 R15, R12, 0x4, RZ ;  /* 0x000000040c0f7824 */ /* 0x002fe200078e00ff */
[----:B------:R-:W-:Y:S01]  /*4130*/  LEA R160, P4, R83, R18, 0x2 ;  /* 0x0000001253a07211 */ /* 0x000fe200078810ff */
[----:B------:R-:W-:Y:S01]  /*4140*/  IMAD R223, R61, UR5, RZ ;  /* 0x000000053ddf7c24 */ /* 0x000fe2000f8e02ff */
[----:B------:R-:W-:Y:S01]  /*4150*/  LEA.HI.X.SX32 R153, R85, R4, 0x2, P5 ;  /* 0x0000000455997211 */ /* 0x000fe200028f16ff */
[----:B------:R-:W-:Y:S01]  /*4160*/  IMAD R237, R62, UR5, RZ ;  /* 0x000000053eed7c24 */ /* 0x000fe2000f8e02ff */
[----:B------:R-:W-:-:S02]  /*4170*/  LEA R176, P5, R91, R18, 0x2 ;  /* 0x000000125bb07211 */ /* 0x000fc400078a10ff */
[----:B------:R-:W-:Y:S02]  /*4180*/  LEA.HI.X.SX32 R161, R83, R4, 0x2, P4 ;  /* 0x0000000453a17211 */ /* 0x000fe400020f16ff */
[-C--:B------:R-:W-:Y:S02]  /*4190*/  LEA R162, P3, R81, R18.reuse, 0x2 ;  /* 0x0000001251a27211 */ /* 0x080fe400078610ff */
[----:B------:R-:W-:Y:S02]  /*41a0*/  LEA R194, P4, R89, R18, 0x2 ;  /* 0x0000001259c27211 */ /* 0x000fe400078810ff */
[----:B------:R-:W-:Y:S02]  /*41b0*/  LEA.HI.X.SX32 R177, R91, R4, 0x2, P5 ;  /* 0x000000045bb17211 */ /* 0x000fe400028f16ff */
[----:B------:R-:W-:Y:S02]  /*41c0*/  LEA R158, P5, R97, R18, 0x2 ;  /* 0x00000012619e7211 */ /* 0x000fe400078a10ff */
[----:B------:R-:W-:-:S02]  /*41d0*/  LEA.HI.X.SX32 R163, R81, R4, 0x2, P3 ;  /* 0x0000000451a37211 */ /* 0x000fc400018f16ff */
        /* <DEDUP_REMOVED lines=23> */
[-C--:B------:R-:W-:Y:S01]  /*4350*/  LEA.HI.X.SX32 R185, R19, R4.reuse, 0x2, P3 ;  /* 0x0000000413b97211 */ /* 0x080fe200018f16ff */
[----:B------:R-:W-:Y:S01]  /*4360*/  IMAD.SHL.U32 R19, R14, 0x4, RZ ;  /* 0x000000040e137824 */ /* 0x000fe200078e00ff */
[----:B------:R-:W-:-:S02]  /*4370*/  LEA.HI.X.SX32 R157, R75, R4, 0x2, P4 ;  /* 0x000000044b9d7211 */ /* 0x000fc400020f16ff */
[-C--:B------:R-:W-:Y:S02]  /*4380*/  LEA R166, P3, R21, R18.reuse, 0x2 ;  /* 0x0000001215a67211 */ /* 0x080fe400078610ff */
[----:B------:R-:W-:Y:S01]  /*4390*/  LEA R150, P4, R79, R18, 0x2 ;  /* 0x000000124f967211 */ /* 0x000fe200078810ff */
[----:B------:R-:W-:Y:S01]  /*43a0*/  STL [R1+0x78], R19 ;  /* 0x0000781301007387 */ /* 0x000fe20000100800 */
[----:B------:R-:W-:Y:S02]  /*43b0*/  LEA.HI.X.SX32 R209, R172, R4, 0x2, P5 ;  /* 0x00000004acd17211 */ /* 0x000fe400028f16ff */
[----:B--2---:R-:W-:Y:S02]  /*43c0*/  LOP3.LUT R0, R3, 0x4, RZ, 0xfc, !PT ;  /* 0x0000000403007812 */ /* 0x004fe400078efcff */
[----:B------:R-:W-:Y:S01]  /*43d0*/  LEA R172, P5, R168, R18, 0x2 ;  /* 0x00000012a8ac7211 */ /* 0x000fe200078a10ff */
[----:B------:R-:W-:Y:S01]  /*43e0*/  @!PT LDS RZ, [RZ] ;  /* 0x00000000fffff984 */ /* 0x000fe20000000800 */
[----:B------:R-:W-:Y:S01]  /*43f0*/  @!PT LDS RZ, [RZ] ;  /* 0x00000000fffff984 */ /* 0x000fe20000000800 */
[----:B------:R-:W-:Y:S01]  /*4400*/  @!PT LDS RZ, [RZ] ;  /* 0x00000000fffff984 */ /* 0x000fe20000000800 */
[----:B------:R1:W-:Y:S01]  /*4410*/  LDGSTS.E [R224+0x30000], desc[UR16][R208.64], P6 ;  /* 0x30000000d0e07fae */ /* 0x0003e2000b121850 */
[----:B------:R-:W-:-:S02]  /*4420*/  LEA.HI.X.SX32 R167, R21, R4, 0x2, P3 ;  /* 0x0000000415a77211 */ /* 0x000fc400018f16ff */
[----:B------:R-:W-:Y:S01]  /*4430*/  LEA.HI.X.SX32 R151, R79, R4, 0x2, P4 ;  /* 0x000000044f977211 */ /* 0x000fe200020f16ff */
[----:B------:R-:W-:Y:S01]  /*4440*/  IMAD R79, R16, 0x2, R79 ;  /* 0x00000002104f7824 */ /* 0x000fe200078e024f */
[----:B------:R-:W-:Y:S01]  /*4450*/  ISETP.GE.AND P3, PT, R0, R20, PT ;  /* 0x000000140000720c */ /* 0x000fe20003f66270 */
[----:B------:R-:W-:Y:S01]  /*4460*/  IMAD.SHL.U32 R0, R13, 0x4, RZ ;  /* 0x000000040d007824 */ /* 0x000fe200078e00ff */
[C---:B------:R-:W-:Y:S02]  /*4470*/  LEA R164, P4, R169.reuse, R18, 0x2 ;  /* 0x00000012a9a47211 */ /* 0x040fe400078810ff */
[----:B------:R-:W-:Y:S02]  /*4480*/  LEA.HI.X.SX32 R173, R168, R4, 0x2, P5 ;  /* 0x00000004a8ad7211 */ /* 0x000fe400028f16ff */
[----:B------:R-:W-:Y:S01]  /*4490*/  LEA R168, P5, R174, R18, 0x2 ;  /* 0x00000012aea87211 */ /* 0x000fe200078a10ff */
[----:B------:R2:W-:Y:S01]  /*44a0*/  STL [R1+0x74], R0 ;  /* 0x0000740001007387 */ /* 0x0005e20000100800 */
[----:B------:R-:W-:-:S02]  /*44b0*/  LEA.HI.X.SX32 R165, R169, R4, 0x2, P4 ;  /* 0x00000004a9a57211 */ /* 0x000fc400020f16ff */
[----:B------:R-:W-:Y:S01]  /*44c0*/  LEA.HI.X.SX32 R169, R174, R4, 0x2, P5 ;  /* 0x00000004aea97211 */ /* 0x000fe200028f16ff */
[----:B------:R-:W-:Y:S01]  /*44d0*/  STL [R1+0x70], R15 ;  /* 0x0000700f01007387 */ /* 0x000fe20000100800 */
[CC--:B------:R-:W-:Y:S02]  /*44e0*/  LEA R202, P4, R175.reuse, R18.reuse, 0x2 ;  /* 0x00000012afca7211 */ /* 0x0c0fe400078810ff */
[----:B------:R-:W-:Y:S01]  /*44f0*/  IADD3 R204, P5, R0, R18, RZ ;  /* 0x0000001200cc7210 */ /* 0x000fe20007fbe0ff */
[----:B------:R-:W-:Y:S01]  /*4500*/  STL [R1+0x134], R14 ;  /* 0x0001340e01007387 */ /* 0x000fe20000100800 */
[----:B------:R-:W-:Y:S01]  /*4510*/  LEA.HI.X.SX32 R203, R175, R4, 0x2, P4 ;  /* 0x00000004afcb7211 */ /* 0x000fe200020f16ff */
[----:B--2---:R-:W-:Y:S01]  /*4520*/  IMAD.SHL.U32 R0, R11, 0x4, RZ ;  /* 0x000000040b007824 */ /* 0x004fe200078e00ff */
[----:B------:R-:W-:Y:S01]  /*4530*/  IADD3 R198, P4, R19, R18, RZ ;  /* 0x0000001213c67210 */ /* 0x000fe20007f9e0ff */
[----:B------:R2:W-:Y:S01]  /*4540*/  LDGSTS.E [R224+0x30008], desc[UR16][R164.64], P0 ;  /* 0x30008000a4e07fae */ /* 0x0005e20008121850 */
[----:B------:R-:W-:-:S02]  /*4550*/  LEA.HI.X.SX32 R205, R13, R4, 0x2, P5 ;  /* 0x000000040dcd7211 */ /* 0x000fc400028f16ff */
[----:B------:R-:W-:Y:S01]  /*4560*/  IADD3 R188, P5, R0, R18, RZ ;  /* 0x0000001200bc7210 */ /* 0x000fe20007fbe0ff */
[----:B------:R3:W-:Y:S01]  /*4570*/  STL [R1+0x6c], R0 ;  /* 0x00006c0001007387 */ /* 0x0007e20000100800 */
[----:B------:R-:W-:Y:S02]  /*4580*/  LEA.HI.X.SX32 R199, R14, R4, 0x2, P4 ;  /* 0x000000040ec77211 */ /* 0x000fe400020f16ff */
[----:B------:R-:W-:Y:S01]  /*4590*/  IADD3 R200, P4, R15, R18, RZ ;  /* 0x000000120fc87210 */ /* 0x000fe20007f9e0ff */
[----:B------:R4:W-:Y:S01]  /*45a0*/  STL [R1+0x138], R13 ;  /* 0x0001380d01007387 */ /* 0x0009e20000100800 */
[-C--:B------:R-:W-:Y:S02]  /*45b0*/  LEA.HI.X.SX32 R189, R11, R4.reuse, 0x2, P5 ;  /* 0x000000040bbd7211 */ /* 0x080fe400028f16ff */
[----:B------:R-:W-:Y:S01]  /*45c0*/  LEA.HI.X.SX32 R201, R12, R4, 0x2, P4 ;  /* 0x000000040cc97211 */ /* 0x000fe200020f16ff */
[----:B------:R1:W-:Y:S01]  /*45d0*/  STL [R1+0x13c], R12 ;  /* 0x00013c0c01007387 */ /* 0x0003e20000100800 */
[----:B------:R-:W-:Y:S01]  /*45e0*/  ISETP.GE.AND P4, PT, R6, R20, PT ;  /* 0x000000140600720c */ /* 0x000fe20003f86270 */
[----:B---3--:R-:W-:Y:S01]  /*45f0*/  IMAD.SHL.U32 R0, R10, 0x4, RZ ;  /* 0x000000040a007824 */ /* 0x008fe200078e00ff */
[C---:B------:R-:W-:Y:S01]  /*4600*/  SEL R6, R63.reuse, RZ, !P3 ;  /* 0x000000ff3f067207 */ /* 0x040fe20005800000 */
[----:B------:R3:W-:Y:S01]  /*4610*/  LDGSTS.E [R224+0x34000], desc[UR16][R194.64], P1 ;  /* 0x34000000c2e07fae */ /* 0x0007e20008921850 */
[----:B------:R-:W-:-:S02]  /*4620*/  SEL R19, R63, RZ, !P4 ;  /* 0x000000ff3f137207 */ /* 0x000fc40006000000 */
[----:B------:R-:W-:Y:S01]  /*4630*/  IADD3 R186, P5, R0, R18, RZ ;  /* 0x0000001200ba7210 */ /* 0x000fe20007fbe0ff */
[----:B------:R2:W-:Y:S01]  /*4640*/  STL [R1+0x68], R0 ;  /* 0x0000680001007387 */ /* 0x0005e20000100800 */
[C---:B----4-:R-:W-:Y:S02]  /*4650*/  LOP3.LUT R13, R3.reuse, 0x36, RZ, 0xfc, !PT ;  /* 0x00000036030d7812 */ /* 0x050fe400078efcff */
[----:B------:R-:W-:Y:S01]  /*4660*/  LEA.HI.X.SX32 R187, R10, R4, 0x2, P5 ;  /* 0x000000040abb7211 */ /* 0x000fe200028f16ff */
[----:B------:R4:W-:Y:S01]  /*4670*/  STL [R1+0x140], R11 ;  /* 0x0001400b01007387 */ /* 0x0009e20000100800 */
[C---:B-1----:R-:W-:Y:S02]  /*4680*/  LOP3.LUT R12, R3.reuse, 0x34, RZ, 0xfc, !PT ;  /* 0x00000034030c7812 */ /* 0x042fe400078efcff */
[C---:B------:R-:W-:Y:S01]  /*4690*/  LOP3.LUT R14, R3.reuse, 0x3a, RZ, 0xfc, !PT ;  /* 0x0000003a030e7812 */ /* 0x040fe200078efcff */
[----:B------:R1:W-:Y:S01]  /*46a0*/  LDGSTS.E [R224+0x34008], desc[UR16][R176.64], P2 ;  /* 0x34008000b0e07fae */ /* 0x0003e20009121850 */
[----:B------:R-:W-:Y:S01]  /*46b0*/  LOP3.LUT R15, R3, 0x3e, RZ, 0xfc, !PT ;  /* 0x0000003e030f7812 */ /* 0x000fe200078efcff */
[----:B--2---:R-:W-:-:S02]  /*46c0*/  IMAD.SHL.U32 R0, R8, 0x4, RZ ;  /* 0x0000000408007824 */ /* 0x004fc400078e00ff */
[----:B----4-:R-:W-:-:S03]  /*46d0*/  IMAD.SHL.U32 R11, R9, 0x4, RZ ;  /* 0x00000004090b7824 */ /* 0x010fc600078e00ff */
[-C--:B------:R-:W-:Y:S02]  /*46e0*/  IADD3 R174, P3, R0, R18.reuse, RZ ;  /* 0x0000001200ae7210 */ /* 0x080fe40007f7e0ff */
[-C--:B------:R-:W-:Y:S01]  /*46f0*/  IADD3 R178, P5, R11, R18.reuse, RZ ;  /* 0x000000120bb27210 */ /* 0x080fe20007fbe0ff */
[----:B------:R-:W-:Y:S01]  /*4700*/  STL [R1+0x64], R11 ;  /* 0x0000640b01007387 */ /* 0x000fe20000100800 */
[----:B------:R-:W-:Y:S02]  /*4710*/  LEA R18, P4, R79, R18, 0x2 ;  /* 0x000000124f127211 */ /* 0x000fe400078810ff */
[-C--:B------:R-:W-:Y:S01]  /*4720*/  LEA.HI.X.SX32 R175, R8, R4.reuse, 0x2, P3 ;  /* 0x0000000408af7211 */ /* 0x080fe200018f16ff */
[----:B------:R2:W-:Y:S01]  /*4730*/  STL [R1+0x144], R10 ;  /* 0x0001440a01007387 */ /* 0x0005e20000100800 */
[----:B------:R-:W-:Y:S02]  /*4740*/  ISETP.NE.U32.AND P3, PT, R19, RZ, PT ;  /* 0x000000ff1300720c */ /* 0x000fe40003f65070 */
[----:B------:R-:W-:Y:S01]  /*4750*/  LEA.HI.X.SX32 R19, R79, R4, 0x2, P4 ;  /* 0x000000044f137211 */ /* 0x000fe200020f16ff */
[----:B------:R4:W-:Y:S01]  /*4760*/  STL [R1+0x60], R0 ;  /* 0x0000600001007387 */ /* 0x0009e20000100800 */
[----:B------:R-:W-:-:S02]  /*4770*/  ISETP.GE.AND P4, PT, R211, R20, PT ;  /* 0x00000014d300720c */ /* 0x000fc40003f86270 */
[----:B------:R-:W-:Y:S01]  /*4780*/  LEA.HI.X.SX32 R179, R9, R4, 0x2, P5 ;  /* 0x0000000409b37211 */ /* 0x000fe200028f16ff */
[----:B------:R-:W-:Y:S01]  /*4790*/  STL [R1+0x1a8], R16 ;  /* 0x0001a81001007387 */ /* 0x000fe20000100800 */
[----:B------:R-:W-:Y:S02]  /*47a0*/  ISETP.NE.U32.AND P5, PT, R6, RZ, PT ;  /* 0x000000ff0600720c */ /* 0x000fe40003fa5070 */
[----:B--2---:R-:W-:Y:S01]  /*47b0*/  LOP3.LUT R10, R3, 0x8, RZ, 0xfc, !PT ;  /* 0x00000008030a7812 */ /* 0x004fe200078efcff */
[----:B------:R2:W-:Y:S01]  /*47c0*/  STL [R1+0x148], R9 ;  /* 0x0001480901007387 */ /* 0x0005e20000100800 */
[----:B------:R-:W-:Y:S02]  /*47d0*/  SEL R4, R63, RZ, !P4 ;  /* 0x000000ff3f047207 */ /* 0x000fe40006000000 */
[----:B----4-:R-:W-:Y:S01]  /*47e0*/  LOP3.LUT R0, R3, 0x26, RZ, 0xfc, !PT ;  /* 0x0000002603007812 */ /* 0x010fe200078efcff */
[----:B------:R-:W-:Y:S01]  /*47f0*/  STL [R1+0x14c], R8 ;  /* 0x00014c0801007387 */ /* 0x000fe20000100800 */
[----:B------:R-:W-:-:S02]  /*4800*/  ISETP.GE.AND P4, PT, R10, R20, PT ;  /* 0x000000140a00720c */ /* 0x000fc40003f86270 */
[-C--:B------:R-:W-:Y:S01]  /*4810*/  ISETP.GE.AND P6, PT, R0, R20.reuse, PT ;  /* 0x000000140000720c */ /* 0x080fe20003fc6270 */
[----:B------:R4:W-:Y:S01]  /*4820*/  STL [R1+0x1b8], R18 ;  /* 0x0001b81201007387 */ /* 0x0009e20000100800 */
[C---:B------:R-:W-:Y:S02]  /*4830*/  LOP3.LUT R0, R3.reuse, 0xa, RZ, 0xfc, !PT ;  /* 0x0000000a03007812 */ /* 0x040fe400078efcff */
[----:B------:R-:W-:Y:S01]  /*4840*/  LOP3.LUT R10, R2, 0x10, RZ, 0x3c, !PT ;  /* 0x00000010020a7812 */ /* 0x000fe200078e3cff */
[----:B------:R-:W-:Y:S01]  /*4850*/  STL [R1+0x1b0], R19 ;  /* 0x0001b01301007387 */ /* 0x000fe20000100800 */
[----:B--2---:R-:W-:Y:S02]  /*4860*/  LOP3.LUT R9, R3, 0x28, RZ, 0xfc, !PT ;  /* 0x0000002803097812 */ /* 0x004fe400078efcff */
[C---:B------:R-:W-:Y:S01]  /*4870*/  SEL R6, R63.reuse, RZ, !P6 ;  /* 0x000000ff3f067207 */ /* 0x040fe20007000000 */
[----:B------:R2:W-:Y:S01]  /*4880*/  STL [R1+0x1c0], R211 ;  /* 0x0001c0d301007387 */ /* 0x0005e20000100800 */
[-C--:B------:R-:W-:Y:S01]  /*4890*/  ISETP.GE.AND P6, PT, R0, R20.reuse, PT ;  /* 0x000000140000720c */ /* 0x080fe20003fc6270 */
[----:B------:R-:W-:Y:S01]  /*48a0*/  VIADD R221, R10, UR7 ;  /* 0x000000070add7c36 */ /* 0x000fe20008000000 */
[----:B------:R-:W-:Y:S01]  /*48b0*/  ISETP.NE.U32.AND P0, PT, R4, RZ, PT ;  /* 0x000000ff0400720c */ /* 0x000fe20003f05070 */
[----:B------:R3:W-:Y:S01]  /*48c0*/  STL [R1+0x1d0], R208 ;  /* 0x0001d0d001007387 */ /* 0x0007e20000100800 */
[----:B------:R-:W-:Y:S01]  /*48d0*/  SEL R4, R63, RZ, !P4 ;  /* 0x000000ff3f047207 */ /* 0x000fe20006000000 */
[----:B----4-:R-:W-:Y:S01]  /*48e0*/  IMAD R18, R43, UR5, RZ ;  /* 0x000000052b127c24 */ /* 0x010fe2000f8e02ff */
[-C--:B------:R-:W-:Y:S01]  /*48f0*/  ISETP.GE.AND P2, PT, R9, R20.reuse, PT ;  /* 0x000000140900720c */ /* 0x080fe20003f46270 */
[----:B------:R4:W-:Y:S01]  /*4900*/  STL [R1+0x1c8], R209 ;  /* 0x0001c8d101007387 */ /* 0x0009e20000100800 */
[----:B------:R-:W-:Y:S01]  /*4910*/  ISETP.NE.U32.AND P4, PT, R6, RZ, PT ;  /* 0x000000ff0600720c */ /* 0x000fe20003f85070 */
[----:B--2---:R-:W-:Y:S01]  /*4920*/  IMAD R211, R41, UR5, RZ ;  /* 0x0000000529d37c24 */ /* 0x004fe2000f8e02ff */
[----:B------:R-:W-:Y:S01]  /*4930*/  LOP3.LUT R0, R3, 0xc, RZ, 0xfc, !PT ;  /* 0x0000000c03007812 */ /* 0x000fe200078efcff */
[----:B------:R2:W-:Y:S01]  /*4940*/  STL [R1+0x1e0], R164 ;  /* 0x0001e0a401007387 */ /* 0x0005e20000100800 */
[----:B------:R-:W-:Y:S01]  /*4950*/  SEL R6, R63, RZ, !P6 ;  /* 0x000000ff3f067207 */ /* 0x000fe20007000000 */
[----:B---3--:R-:W-:Y:S01]  /*4960*/  IMAD R208, R37, UR5, RZ ;  /* 0x0000000525d07c24 */ /* 0x008fe2000f8e02ff */
[----:B------:R-:W-:Y:S01]  /*4970*/  ISETP.NE.U32.AND P6, PT, R4, RZ, PT ;  /* 0x000000ff0400720c */ /* 0x000fe20003fc5070 */
[----:B------:R3:W-:Y:S01]  /*4980*/  STL [R1+0x1d8], R165 ;  /* 0x0001d8a501007387 */ /* 0x0007e20000100800 */
[----:B------:R-:W-:Y:S01]  /*4990*/  LOP3.LUT R8, R3, 0x2a, RZ, 0xfc, !PT ;  /* 0x0000002a03087812 */ /* 0x000fe200078efcff */
[----:B----4-:R-:W-:Y:S01]  /*49a0*/  IMAD R209, R39, UR5, RZ ;  /* 0x0000000527d17c24 */ /* 0x010fe2000f8e02ff */
[----:B------:R-:W-:Y:S01]  /*49b0*/  SEL R4, R63, RZ, !P2 ;  /* 0x000000ff3f047207 */ /* 0x000fe20005000000 */
[----:B------:R4:W-:Y:S01]  /*49c0*/  STL [R1+0x1e8], R194 ;  /* 0x0001e8c201007387 */ /* 0x0009e20000100800 */
[----:B------:R-:W-:Y:S01]  /*49d0*/  ISETP.GE.AND P2, PT, R0, R20, PT ;  /* 0x000000140000720c */ /* 0x000fe20003f46270 */
[----:B--2---:R-:W-:Y:S01]  /*49e0*/  IMAD R164, R32, UR5, RZ ;  /* 0x0000000520a47c24 */ /* 0x004fe2000f8e02ff */
[----:B------:R-:W-:Y:S01]  /*49f0*/  LOP3.LUT R0, R2, 0x20, RZ, 0x3c, !PT ;  /* 0x0000002002007812 */ /* 0x000fe200078e3cff */
[----:B------:R2:W-:Y:S01]  /*4a00*/  STL [R1+0x1e4], R195 ;  /* 0x0001e4c301007387 */ /* 0x0005e20000100800 */
[----:B------:R-:W-:Y:S01]  /*4a10*/  ISETP.NE.U32.AND P1, PT, R6, RZ, PT ;  /* 0x000000ff0600720c */ /* 0x000fe20003f25070 */
[----:B---3--:R-:W-:Y:S01]  /*4a20*/  IMAD R165, R35, UR5, RZ ;  /* 0x0000000523a57c24 */ /* 0x008fe2000f8e02ff */
[C---:B------:R-:W-:Y:S01]  /*4a30*/  LOP3.LUT R9, R3.reuse, 0x32, RZ, 0xfc, !PT ;  /* 0x0000003203097812 */ /* 0x040fe200078efcff */
[----:B------:R-:W-:Y:S01]  /*4a40*/  STL [R1+0x12c], R10 ;  /* 0x00012c0a01007387 */ /* 0x000fe20000100800 */
[----:B------:R-:W-:Y:S01]  /*4a50*/  VIADD R213, R0, UR7 ;  /* 0x0000000700d57c36 */ /* 0x000fe20008000000 */
[----:B------:R-:W-:Y:S01]  /*4a60*/  LOP3.LUT R11, R3, 0x16, RZ, 0xfc, !PT ;  /* 0x00000016030b7812 */ /* 0x000fe200078efcff */
[----:B----4-:R-:W-:Y:S01]  /*4a70*/  IMAD R194, R27, UR5, RZ ;  /* 0x000000051bc27c24 */ /* 0x010fe2000f8e02ff */
[----:B------:R1:W-:Y:S01]  /*4a80*/  STL [R1+0x1ec], R177 ;  /* 0x0001ecb101007387 */ /* 0x0003e20000100800 */
[----:B------:R-:W-:Y:S01]  /*4a90*/  LOP3.LUT R16, R2, 0x60, RZ, 0x3c, !PT ;  /* 0x0000006002107812 */ /* 0x000fe200078e3cff */
[----:B--2---:R-:W-:-:S02]  /*4aa0*/  IMAD R195, R30, UR5, RZ ;  /* 0x000000051ec37c24 */ /* 0x004fc4000f8e02ff */
[----:B------:R2:W-:Y:S01]  /*4ab0*/  LDGSTS.E [R221+0x30000], desc[UR16][R172.64], P5 ;  /* 0x30000000acdd7fae */ /* 0x0005e2000a921850 */
[----:B------:R-:W-:Y:S01]  /*4ac0*/  ISETP.GE.AND P5, PT, R8, R20, PT ;  /* 0x000000140800720c */ /* 0x000fe20003fa6270 */
[----:B------:R-:W-:Y:S01]  /*4ad0*/  VIADD R217, R16, UR7 ;  /* 0x0000000710d97c36 */ /* 0x000fe20008000000 */
[----:B------:R-:W-:Y:S01]  /*4ae0*/  LOP3.LUT R8, R3, 0x30, RZ, 0xfc, !PT ;  /* 0x0000003003087812 */ /* 0x000fe200078efcff */
[----:B------:R2:W-:Y:S01]  /*4af0*/  STL [R1+0x15c], R173 ;  /* 0x00015cad01007387 */ /* 0x0005e20000100800 */
[----:B------:R-:W-:Y:S01]  /*4b00*/  SEL R6, R63, RZ, !P5 ;  /* 0x000000ff3f067207 */ /* 0x000fe20006800000 */
[----:B-1----:R-:W-:Y:S01]  /*4b10*/  IMAD R177, R24, UR5, RZ ;  /* 0x0000000518b17c24 */ /* 0x002fe2000f8e02ff */
[----:B------:R-:W-:Y:S01]  /*4b20*/  LOP3.LUT R10, R3, 0x14, RZ, 0xfc, !PT ;  /* 0x00000014030a7812 */ /* 0x000fe200078efcff */
[----:B------:R1:W-:Y:S01]  /*4b30*/  STL [R1+0x154], R202 ;  /* 0x000154ca01007387 */ /* 0x0003e20000100800 */
[----:B------:R-:W-:-:S03]  /*4b40*/  IMAD R19, R45, UR5, RZ ;  /* 0x000000052d137c24 */ /* 0x000fc6000f8e02ff */
[----:B------:R1:W-:Y:S01]  /*4b50*/  LDGSTS.E [R221+0x30008], desc[UR16][R202.64], P3 ;  /* 0x30008000cadd7fae */ /* 0x0003e20009921850 */
[----:B------:R-:W-:Y:S02]  /*4b60*/  ISETP.NE.U32.AND P3, PT, R4, RZ, PT ;  /* 0x000000ff0400720c */ /* 0x000fe40003f65070 */
[----:B--2---:R-:W-:Y:S01]  /*4b70*/  LOP3.LUT R173, R3, 0xe, RZ, 0xfc, !PT ;  /* 0x0000000e03ad7812 */ /* 0x004fe200078efcff */
[----:B------:R2:W-:Y:S01]  /*4b80*/  STL [R1+0x150], R203 ;  /* 0x000150cb01007387 */ /* 0x0005e20000100800 */
[----:B------:R-:W-:Y:S02]  /*4b90*/  SEL R4, R63, RZ, !P2 ;  /* 0x000000ff3f047207 */ /* 0x000fe40005000000 */
[----:B------:R-:W-:Y:S01]  /*4ba0*/  ISETP.GE.AND P5, PT, R173, R20, PT ;  /* 0x00000014ad00720c */ /* 0x000fe20003fa6270 */
[----:B------:R3:W-:Y:S01]  /*4bb0*/  LDGSTS.E [R221+0x34000], desc[UR16][R190.64], P0 ;  /* 0x34000000bedd7fae */ /* 0x0007e20008121850 */
[----:B------:R-:W-:Y:S02]  /*4bc0*/  ISETP.NE.U32.AND P2, PT, R6, RZ, PT ;  /* 0x000000ff0600720c */ /* 0x000fe40003f45070 */
[----:B------:R-:W-:Y:S01]  /*4bd0*/  SEL R6, R63, RZ, !P5 ;  /* 0x000000ff3f067207 */ /* 0x000fe20006800000 */
[----:B------:R3:W-:Y:S01]  /*4be0*/  STL [R1+0x158], R191 ;  /* 0x000158bf01007387 */ /* 0x0007e20000100800 */
[----:B-1----:R-:W-:-:S02]  /*4bf0*/  LOP3.LUT R202, R3, 0x10, RZ, 0xfc, !PT ;  /* 0x0000001003ca7812 */ /* 0x002fc400078efcff */
[----:B------:R-:W-:Y:S01]  /*4c00*/  ISETP.NE.U32.AND P5, PT, R4, RZ, PT ;  /* 0x000000ff0400720c */ /* 0x000fe20003fa5070 */
[----:B------:R-:W-:Y:S01]  /*4c10*/  LDGSTS.E [R221+0x34008], desc[UR16][R180.64], P4 ;  /* 0x34008000b4dd7fae */ /* 0x000fe2000a121850 */
[----:B------:R-:W-:Y:S02]  /*4c20*/  ISETP.GE.AND P4, PT, R248, R20, PT ;  /* 0x00000014f800720c */ /* 0x000fe40003f86270 */
[----:B--2---:R-:W-:Y:S01]  /*4c30*/  LOP3.LUT R203, R3, 0x12, RZ, 0xfc, !PT ;  /* 0x0000001203cb7812 */ /* 0x004fe200078efcff */
[----:B------:R-:W-:Y:S01]  /*4c40*/  LDGSTS.E [R213+0x30000], desc[UR16][R168.64], P6 ;  /* 0x30000000a8d57fae */ /* 0x000fe2000b121850 */
[----:B------:R-:W-:Y:S02]  /*4c50*/  SEL R4, R63, RZ, !P4 ;  /* 0x000000ff3f047207 */ /* 0x000fe40006000000 */
[----:B---3--:R-:W-:Y:S01]  /*4c60*/  LOP3.LUT R191, R3, 0x2e, RZ, 0xfc, !PT ;  /* 0x0000002e03bf7812 */ /* 0x008fe200078efcff */
[----:B------:R1:W-:Y:S01]  /*4c70*/  STL [R1+0x128], R0 ;  /* 0x0001280001007387 */ /* 0x0003e20000100800 */
[----:B------:R-:W-:-:S02]  /*4c80*/  ISETP.NE.U32.AND P0, PT, R6, RZ, PT ;  /* 0x000000ff0600720c */ /* 0x000fc40003f05070 */
[-C--:B------:R-:W-:Y:S01]  /*4c90*/  ISETP.GE.AND P6, PT, R191, R20.reuse, PT ;  /* 0x00000014bf00720c */ /* 0x080fe20003fc6270 */
[----:B------:R-:W-:Y:S01]  /*4ca0*/  LDGSTS.E [R213+0x30008], desc[UR16][R198.64], P1 ;  /* 0x30008000c6d57fae */ /* 0x000fe20008921850 */
[-C--:B------:R-:W-:Y:S02]  /*4cb0*/  ISETP.GE.AND P4, PT, R202, R20.reuse, PT ;  /* 0x00000014ca00720c */ /* 0x080fe40003f86270 */
[----:B------:R-:W-:Y:S01]  /*4cc0*/  SEL R6, R63, RZ, !P6 ;  /* 0x000000ff3f067207 */ /* 0x000fe20007000000 */
[----:B------:R-:W-:Y:S01]  /*4cd0*/  LDGSTS.E [R213+0x34000], desc[UR16][R158.64], P3 ;  /* 0x340000009ed57fae */ /* 0x000fe20009921850 */
[----:B------:R-:W-:Y:S02]  /*4ce0*/  ISETP.GE.AND P6, PT, R203, R20, PT ;  /* 0x00000014cb00720c */ /* 0x000fe40003fc6270 */
[----:B-1----:R-:W-:Y:S01]  /*4cf0*/  LOP3.LUT R0, R2, 0x30, RZ, 0x3c, !PT ;  /* 0x0000003002007812 */ /* 0x002fe200078e3cff */
[----:B------:R-:W-:Y:S01]  /*4d00*/  LDGSTS.E [R213+0x34008], desc[UR16][R206.64], P2 ;  /* 0x34008000ced57fae */ /* 0x000fe20009121850 */
[----:B------:R-:W-:-:S02]  /*4d10*/  ISETP.NE.U32.AND P1, PT, R4, RZ, PT ;  /* 0x000000ff0400720c */ /* 0x000fc40003f25070 */
[C---:B------:R-:W-:Y:S01]  /*4d20*/  SEL R4, R63.reuse, RZ, !P4 ;  /* 0x000000ff3f047207 */ /* 0x040fe20006000000 */
[----:B------:R-:W-:Y:S01]  /*4d30*/  VIADD R214, R0, UR7 ;  /* 0x0000000700d67c36 */ /* 0x000fe20008000000 */
[----:B------:R-:W-:Y:S01]  /*4d40*/  ISETP.NE.U32.AND P4, PT, R6, RZ, PT ;  /* 0x000000ff0600720c */ /* 0x000fe20003f85070 */
[----:B------:R1:W-:Y:S01]  /*4d50*/  STL [R1+0x124], R0 ;  /* 0x0001240001007387 */ /* 0x0003e20000100800 */
[----:B------:R-:W-:Y:S02]  /*4d60*/  SEL R6, R63, RZ, !P6 ;  /* 0x000000ff3f067207 */ /* 0x000fe40007000000 */
[----:B------:R-:W-:Y:S01]  /*4d70*/  ISETP.NE.U32.AND P6, PT, R4, RZ, PT ;  /* 0x000000ff0400720c */ /* 0x000fe20003fc5070 */
[----:B------:R-:W-:Y:S01]  /*4d80*/  LDGSTS.E [R214+0x30000], desc[UR16][R204.64], P5 ;  /* 0x30000000ccd67fae */ /* 0x000fe2000a921850 */
[-C--:B------:R-:W-:Y:S02]  /*4d90*/  ISETP.GE.AND P2, PT, R8, R20.reuse, PT ;  /* 0x000000140800720c */ /* 0x080fe40003f46270 */
[----:B------:R-:W-:Y:S01]  /*4da0*/  ISETP.GE.AND P5, PT, R9, R20, PT ;  /* 0x000000140900720c */ /* 0x000fe20003fa6270 */
[----:B------:R-:W-:Y:S01]  /*4db0*/  LDGSTS.E [R214+0x30008], desc[UR16][R200.64], P0 ;  /* 0x30008000c8d67fae */ /* 0x000fe20008121850 */
[----:B------:R-:W-:-:S02]  /*4dc0*/  SEL R4, R63, RZ, !P2 ;  /* 0x000000ff3f047207 */ /* 0x000fc40005000000 */
[----:B-1----:R-:W-:Y:S01]  /*4dd0*/  LOP3.LUT R0, R2, 0x40, RZ, 0x3c, !PT ;  /* 0x0000004002007812 */ /* 0x002fe200078e3cff */
[----:B------:R-:W-:Y:S01]  /*4de0*/  LDGSTS.E [R214+0x34000], desc[UR16][R196.64], P1 ;  /* 0x34000000c4d67fae */ /* 0x000fe20008921850 */
[-C--:B------:R-:W-:Y:S02]  /*4df0*/  ISETP.GE.AND P2, PT, R10, R20.reuse, PT ;  /* 0x000000140a00720c */ /* 0x080fe40003f46270 */
[----:B------:R-:W-:Y:S01]  /*4e00*/  ISETP.NE.U32.AND P3, PT, R6, RZ, PT ;  /* 0x000000ff0600720c */ /* 0x000fe20003f65070 */
[----:B------:R-:W-:Y:S01]  /*4e10*/  VIADD R215, R0, UR7 ;  /* 0x0000000700d77c36 */ /* 0x000fe20008000000 */
[----:B------:R-:W-:Y:S01]  /*4e20*/  SEL R6, R63, RZ, !P5 ;  /* 0x000000ff3f067207 */ /* 0x000fe20006800000 */
[----:B------:R-:W-:Y:S01]  /*4e30*/  LDGSTS.E [R214+0x34008], desc[UR16][R192.64], P4 ;  /* 0x34008000c0d67fae */ /* 0x000fe2000a121850 */
[----:B------:R-:W-:Y:S02]  /*4e40*/  ISETP.GE.AND P5, PT, R11, R20, PT ;  /* 0x000000140b00720c */ /* 0x000fe40003fa6270 */
[----:B------:R-:W-:Y:S01]  /*4e50*/  ISETP.NE.U32.AND P0, PT, R4, RZ, PT ;  /* 0x000000ff0400720c */ /* 0x000fe20003f05070 */
[----:B------:R-:W-:Y:S01]  /*4e60*/  LDGSTS.E [R215+0x30000], desc[UR16][R188.64], P6 ;  /* 0x30000000bcd77fae */ /* 0x000fe2000b121850 */
[----:B------:R-:W-:-:S02]  /*4e70*/  SEL R4, R63, RZ, !P2 ;  /* 0x000000ff3f047207 */ /* 0x000fc40005000000 */
[-C--:B------:R-:W-:Y:S01]  /*4e80*/  ISETP.GE.AND P4, PT, R12, R20.reuse, PT ;  /* 0x000000140c00720c */ /* 0x080fe20003f86270 */
[----:B------:R1:W-:Y:S01]  /*4e90*/  STL [R1+0x120], R0 ;  /* 0x0001200001007387 */ /* 0x0003e20000100800 */
[----:B------:R-:W-:Y:S02]  /*4ea0*/  ISETP.NE.U32.AND P2, PT, R6, RZ, PT ;  /* 0x000000ff0600720c */ /* 0x000fe40003f45070 */
[----:B------:R-:W-:Y:S01]  /*4eb0*/  SEL R6, R63, RZ, !P5 ;  /* 0x000000ff3f067207 */ /* 0x000fe20006800000 */
[----:B------:R-:W-:Y:S01]  /*4ec0*/  LDGSTS.E [R215+0x30008], desc[UR16][R186.64], P3 ;  /* 0x30008000bad77fae */ /* 0x000fe20009921850 */
[----:B------:R-:W-:Y:S02]  /*4ed0*/  ISETP.NE.U32.AND P5, PT, R4, RZ, PT ;  /* 0x000000ff0400720c */ /* 0x000fe40003fa5070 */
[----:B------:R-:W-:Y:S01]  /*4ee0*/  ISETP.GE.AND P6, PT, R13, R20, PT ;  /* 0x000000140d00720c */ /* 0x000fe20003fc6270 */
[----:B------:R-:W-:Y:S01]  /*4ef0*/  LDGSTS.E [R215+0x34000], desc[UR16][R184.64], P0 ;  /* 0x34000000b8d77fae */ /* 0x000fe20008121850 */
[----:B------:R-:W-:-:S02]  /*4f00*/  SEL R4, R63, RZ, !P4 ;  /* 0x000000ff3f047207 */ /* 0x000fc40006000000 */
[----:B------:R-:W-:Y:S02]  /*4f10*/  ISETP.GE.AND P4, PT, R231, R20, PT ;  /* 0x00000014e700720c */ /* 0x000fe40003f86270 */
[----:B------:R-:W-:Y:S01]  /*4f20*/  ISETP.NE.U32.AND P1, PT, R6, RZ, PT ;  /* 0x000000ff0600720c */ /* 0x000fe20003f25070 */
[----:B------:R-:W-:Y:S01]  /*4f30*/  LDGSTS.E [R215+0x34008], desc[UR16][R182.64], P2 ;  /* 0x34008000b6d77fae */ /* 0x000fe20009121850 */
[C---:B------:R-:W-:Y:S02]  /*4f40*/  SEL R6, R63.reuse, RZ, !P6 ;  /* 0x000000ff3f067207 */ /* 0x040fe40007000000 */
[----:B------:R-:W-:Y:S02]  /*4f50*/  ISETP.NE.U32.AND P6, PT, R4, RZ, PT ;  /* 0x000000ff0400720c */ /* 0x000fe40003fc5070 */
[----:B-1----:R-:W-:Y:S02]  /*4f60*/  LOP3.LUT R0, R2, 0x50, RZ, 0x3c, !PT ;  /* 0x0000005002007812 */ /* 0x002fe400078e3cff */
[----:B------:R-:W-:-:S02]  /*4f70*/  SEL R4, R63, RZ, !P4 ;  /* 0x000000ff3f047207 */ /* 0x000fc40006000000 */
[-C--:B------:R-:W-:Y:S01]  /*4f80*/  ISETP.GE.AND P3, PT, R230, R20.reuse, PT ;  /* 0x00000014e600720c */ /* 0x080fe20003f66270 */
[----:B------:R-:W-:Y:S01]  /*4f90*/  VIADD R216, R0, UR7 ;  /* 0x0000000700d87c36 */ /* 0x000fe20008000000 */
[----:B------:R-:W-:Y:S01]  /*4fa0*/  ISETP.NE.U32.AND P4, PT, R6, RZ, PT ;  /* 0x000000ff0600720c */ /* 0x000fe20003f85070 */
[----:B------:R1:W-:Y:S01]  /*4fb0*/  STL [R1+0x11c], R0 ;  /* 0x00011c0001007387 */ /* 0x0003e20000100800 */
[----:B------:R-:W-:Y:S02]  /*4fc0*/  ISETP.NE.U32.AND P0, PT, R4, RZ, PT ;  /* 0x000000ff0400720c */ /* 0x000fe40003f05070 */
[----:B------:R-:W-:Y:S01]  /*4fd0*/  SEL R6, R63, RZ, !P3 ;  /* 0x000000ff3f067207 */ /* 0x000fe20005800000 */
[----:B------:R-:W-:Y:S01]  /*4fe0*/  LDGSTS.E [R216+0x30000], desc[UR16][R178.64], P5 ;  /* 0x30000000b2d87fae */ /* 0x000fe2000a921850 */
[-C--:B------:R-:W-:Y:S02]  /*4ff0*/  ISETP.GE.AND P5, PT, R227, R20.reuse, PT ;  /* 0x00000014e300720c */ /* 0x080fe40003fa6270 */
[----:B------:R-:W-:Y:S01]  /*5000*/  ISETP.NE.U32.AND P3, PT, R6, RZ, PT ;  /* 0x000000ff0600720c */ /* 0x000fe20003f65070 */
[----:B------:R-:W-:Y:S01]  /*5010*/  LDGSTS.E [R216+0x30008], desc[UR16][R174.64], P1 ;  /* 0x30008000aed87fae */ /* 0x000fe20008921850 */
[----:B------:R-:W-:-:S02]  /*5020*/  ISETP.GE.AND P1, PT, R14, R20, PT ;  /* 0x000000140e00720c */ /* 0x000fc40003f26270 */
[----:B-1----:R-:W-:Y:S01]  /*5030*/  LOP3.LUT R0, R3, 0x1e, RZ, 0xfc, !PT ;  /* 0x0000001e03007812 */ /* 0x002fe200078efcff */
[----:B------:R-:W-:Y:S01]  /*5040*/  LDGSTS.E [R216+0x34000], desc[UR16][R170.64], P6 ;  /* 0x34000000aad87fae */ /* 0x000fe2000b121850 */
[----:B------:R-:W-:Y:S02]  /*5050*/  SEL R4, R63, RZ, !P5 ;  /* 0x000000ff3f047207 */ /* 0x000fe40006800000 */
[-C--:B------:R-:W-:Y:S01]  /*5060*/  ISETP.GE.AND P6, PT, R233, R20.reuse, PT ;  /* 0x00000014e900720c */ /* 0x080fe20003fc6270 */
[----:B------:R-:W-:Y:S01]  /*5070*/  LDGSTS.E [R216+0x34008], desc[UR16][R166.64], P4 ;  /* 0x34008000a6d87fae */ /* 0x000fe2000a121850 */
[----:B------:R-:W-:Y:S02]  /*5080*/  SEL R6, R63, RZ, !P1 ;  /* 0x000000ff3f067207 */ /* 0x000fe40004800000 */
[----:B------:R-:W-:Y:S01]  /*5090*/  ISETP.GE.AND P5, PT, R0, R20, PT ;  /* 0x000000140000720c */ /* 0x000fe20003fa6270 */
[----:B------:R-:W-:Y:S01]  /*50a0*/  LDGSTS.E [R217+0x30000], desc[UR16][R162.64], P0 ;  /* 0x30000000a2d97fae */ /* 0x000fe20008121850 */
[----:B------:R-:W-:-:S02]  /*50b0*/  ISETP.NE.U32.AND P0, PT, R4, RZ, PT ;  /* 0x000000ff0400720c */ /* 0x000fc40003f05070 */
[C---:B------:R-:W-:Y:S01]  /*50c0*/  SEL R4, R63.reuse, RZ, !P6 ;  /* 0x000000ff3f047207 */ /* 0x040fe20007000000 */
[----:B------:R-:W-:Y:S01]  /*50d0*/  LDGSTS.E [R217+0x30008], desc[UR16][R160.64], P3 ;  /* 0x30008000a0d97fae */ /* 0x000fe20009921850 */
[----:B------:R-:W-:Y:S02]  /*50e0*/  ISETP.NE.U32.AND P6, PT, R6, RZ, PT ;  /* 0x000000ff0600720c */ /* 0x000fe40003fc5070 */
[-C--:B------:R-:W-:Y:S01]  /*50f0*/  ISETP.GE.AND P1, PT, R232, R20.reuse, PT ;  /* 0x00000014e800720c */ /* 0x080fe20003f26270 */
[----:B------:R1:W-:Y:S01]  /*5100*/  STL [R1+0x118], R16 ;  /* 0x0001181001007387 */ /* 0x0003e20000100800 */
[----:B------:R-:W-:Y:S02]  /*5110*/  SEL R6, R63, RZ, !P5 ;  /* 0x000000ff3f067207 */ /* 0x000fe40006800000 */
[----:B------:R-:W-:Y:S02]  /*5120*/  ISETP.NE.U32.AND P5, PT, R4, RZ, PT ;  /* 0x000000ff0400720c */ /* 0x000fe40003fa5070 */
[----:B------:R-:W-:Y:S01]  /*5130*/  ISETP.NE.U32.AND P3, PT, R6, RZ, PT ;  /* 0x000000ff0600720c */ /* 0x000fe20003f65070 */
[----:B------:R-:W-:Y:S01]  /*5140*/  IMAD R6, R229, R17, RZ ;  /* 0x00000011e5067224 */ /* 0x000fe200078e02ff */
[----:B------:R-:W-:Y:S01]  /*5150*/  SEL R4, R63, RZ, !P1 ;  /* 0x000000ff3f047207 */ /* 0x000fe20004800000 */
[----:B------:R-:W-:Y:S01]  /*5160*/  LDGSTS.E [R217+0x34000], desc[UR16][R156.64], P0 ;  /* 0x340000009cd97fae */ /* 0x000fe20008121850 */
[-C--:B------:R-:W-:Y:S01]  /*5170*/  ISETP.GE.AND P2, PT, R229, R20.reuse, PT ;  /* 0x00000014e500720c */ /* 0x080fe20003f46270 */
[----:B-1----:R-:W-:Y:S01]  /*5180*/  IMAD R16, R47, UR5, RZ ;  /* 0x000000052f107c24 */ /* 0x002fe2000f8e02ff */
[----:B------:R-:W-:Y:S01]  /*5190*/  ISETP.NE.U32.AND P1, PT, R4, RZ, PT ;  /* 0x000000ff0400720c */ /* 0x000fe20003f25070 */
[----:B------:R-:W-:Y:S01]  /*51a0*/  IMAD.SHL.U32 R4, R6, 0x4, RZ ;  /* 0x0000000406047824 */ /* 0x000fe200078e00ff */
[----:B------:R-:W-:Y:S01]  /*51b0*/  LDGSTS.E [R217+0x34008], desc[UR16][R154.64], P6 ;  /* 0x340080009ad97fae */ /* 0x000fe2000b121850 */
[----:B------:R-:W-:-:S02]  /*51c0*/  ISETP.GE.AND P4, PT, R15, R20, PT ;  /* 0x000000140f00720c */ /* 0x000fc40003f86270 */
[C---:B------:R-:W-:Y:S02]  /*51d0*/  SEL R21, R63.reuse, RZ, !P2 ;  /* 0x000000ff3f157207 */ /* 0x040fe40005000000 */
[----:B------:R-:W-:Y:S02]  /*51e0*/  IADD3 R146, P6, R4, UR10, RZ ;  /* 0x0000000a04927c10 */ /* 0x000fe4000ffde0ff */
[----:B------:R-:W-:Y:S02]  /*51f0*/  SEL R63, R63, RZ, !P4 ;  /* 0x000000ff3f3f7207 */ /* 0x000fe40006000000 */
[----:B------:R-:W-:Y:S02]  /*5200*/  LEA.HI.X.SX32 R147, R6, UR11, 0x2, P6 ;  /* 0x0000000b06937c11 */ /* 0x000fe4000b0f16ff */
[----:B------:R-:W-:Y:S02]  /*5210*/  ISETP.GE.AND P6, PT, R212, UR4, PT ;  /* 0x00000004d4007c0c */ /* 0x000fe4000bfc6270 */
[----:B------:R-:W-:-:S02]  /*5220*/  LOP3.LUT R15, R2, 0x70, RZ, 0x3c, !PT ;  /* 0x00000070020f7812 */ /* 0x000fc400078e3cff */
[----:B------:R-:W-:Y:S01]  /*5230*/  ISETP.GE.AND P4, PT, R3, UR4, PT ;  /* 0x0000000403007c0c */ /* 0x000fe2000bf86270 */
[----:B------:R-:W-:Y:S01]  /*5240*/  IMAD R3, R31, UR5, RZ ;  /* 0x000000051f037c24 */ /* 0x000fe2000f8e02ff */
[----:B------:R-:W-:Y:S01]  /*5250*/  ISETP.GT.AND P0, PT, R7, 0x7f, PT ;  /* 0x0000007f0700780c */ /* 0x000fe20003f04270 */
[----:B------:R-:W-:Y:S01]  /*5260*/  VIADD R212, R15, UR7 ;  /* 0x000000070fd47c36 */ /* 0x000fe20008000000 */
[----:B------:R-:W-:Y:S01]  /*5270*/  SEL R20, RZ, 0x4, P6 ;  /* 0x00000004ff147807 */ /* 0x000fe20003000000 */
[----:B------:R1:W-:Y:S01]  /*5280*/  STL [R1+0x114], R15 ;  /* 0x0001140f01007387 */ /* 0x0003e20000100800 */
[----:B------:R-:W-:Y:S02]  /*5290*/  SEL R226, RZ, 0x4, P4 ;  /* 0x00000004ffe27807 */ /* 0x000fe40002000000 */
[----:B------:R-:W-:Y:S01]  /*52a0*/  ISETP.GE.AND P4, PT, R5, UR4, PT ;  /* 0x0000000405007c0c */ /* 0x000fe2000bf86270 */
[----:B------:R-:W-:Y:S01]  /*52b0*/  IMAD R5, R26, UR5, RZ ;  /* 0x000000051a057c24 */ /* 0x000fe2000f8e02ff */
[----:B------:R-:W-:Y:S01]  /*52c0*/  SEL R20, R20, RZ, P0 ;  /* 0x000000ff14147207 */ /* 0x000fe20000000000 */
[----:B------:R-:W-:Y:S01]  /*52d0*/  LDGSTS.E [R212+0x30000], desc[UR16][R152.64], P5 ;  /* 0x3000000098d47fae */ /* 0x000fe2000a921850 */
[----:B------:R-:W-:-:S02]  /*52e0*/  SEL R225, RZ, 0x4, P4 ;  /* 0x00000004ffe17807 */ /* 0x000fc40002000000 */
[----:B------:R-:W-:Y:S01]  /*52f0*/  ISETP.NE.U32.AND P4, PT, R20, RZ, PT ;  /* 0x000000ff1400720c */ /* 0x000fe20003f85070 */
[----:B------:R-:W-:Y:S01]  /*5300*/  LDGSTS.E [R212+0x30008], desc[UR16][R148.64], P3 ;  /* 0x3000800094d47fae */ /* 0x000fe20009921850 */
[-C--:B------:R-:W-:Y:S01]  /*5310*/  LEA R20, P3, R177, R146.reuse, 0x2 ;  /* 0x00000092b1147211 */ /* 0x080fe200078610ff */
[----:B-1----:R-:W-:Y:S01]  /*5320*/  IMAD R15, R51, UR5, RZ ;  /* 0x00000005330f7c24 */ /* 0x002fe2000f8e02ff */
[----:B------:R-:W-:Y:S01]  /*5330*/  ISETP.NE.U32.AND P2, PT, R21, RZ, PT ;  /* 0x000000ff1500720c */ /* 0x000fe20003f45070 */
[----:B------:R-:W-:Y:S01]  /*5340*/  LDGSTS.E [R212+0x34000], desc[UR16][R150.64], P1 ;  /* 0x3400000096d47fae */ /* 0x000fe20008921850 */
[-C--:B------:R-:W-:Y:S02]  /*5350*/  LEA R22, P1, R5, R146.reuse, 0x2 ;  /* 0x0000009205167211 */ /* 0x080fe400078210ff */
[----:B------:R-:W-:Y:S01]  /*5360*/  LEA.HI.X.SX32 R21, R177, R147, 0x2, P3 ;  /* 0x00000093b1157211 */ /* 0x000fe200018f16ff */
[----:B------:R-:W-:Y:S01]  /*5370*/  STL [R1+0xf8], R177 ;  /* 0x0000f8b101007387 */ /* 0x000fe20000100800 */
[----:B------:R-:W-:-:S02]  /*5380*/  LEA R24, P3, R194, R146, 0x2 ;  /* 0x00000092c2187211 */ /* 0x000fc400078610ff */
[-C--:B------:R-:W-:Y:S01]  /*5390*/  LEA.HI.X.SX32 R23, R5, R147.reuse, 0x2, P1 ;  /* 0x0000009305177211 */ /* 0x080fe200008f16ff */
[----:B------:R1:W-:Y:S01]  /*53a0*/  STL [R1+0xf4], R5 ;  /* 0x0000f40501007387 */ /* 0x0003e20000100800 */
[CC--:B------:R-:W-:Y:S02]  /*53b0*/  LEA R26, P1, R228.reuse, R146.reuse, 0x2 ;  /* 0x00000092e41a7211 */ /* 0x0c0fe400078210ff */
[----:B------:R-:W-:Y:S01]  /*53c0*/  ISETP.NE.U32.AND P5, PT, R63, RZ, PT ;  /* 0x000000ff3f00720c */ /* 0x000fe20003fa5070 */
[----:B------:R-:W-:Y:S01]  /*53d0*/  STL [R1+0xf0], R194 ;  /* 0x0000f0c201007387 */ /* 0x000fe20000100800 */
[-C--:B------:R-:W-:Y:S02]  /*53e0*/  LEA.HI.X.SX32 R27, R228, R147.reuse, 0x2, P1 ;  /* 0x00000093e41b7211 */ /* 0x080fe400008f16ff */
[-C--:B------:R-:W-:Y:S01]  /*53f0*/  LEA R30, P1, R3, R146.reuse, 0x2 ;  /* 0x00000092031e7211 */ /* 0x080fe200078210ff */
[----:B------:R2:W-:Y:S01]  /*5400*/  STL [R1+0xec], R228 ;  /* 0x0000ece401007387 */ /* 0x0005e20000100800 */
[----:B------:R-:W-:Y:S01]  /*5410*/  SEL R226, R226, RZ, P0 ;  /* 0x000000ffe2e27207 */ /* 0x000fe20000000000 */
[----:B-1----:R-:W-:Y:S01]  /*5420*/  IMAD R5, R25, UR5, RZ ;  /* 0x0000000519057c24 */ /* 0x002fe2000f8e02ff */
[----:B------:R-:W-:Y:S01]  /*5430*/  LEA.HI.X.SX32 R25, R194, R147, 0x2, P3 ;  /* 0x00000093c2197211 */ /* 0x000fe200018f16ff */
[----:B------:R-:W-:Y:S01]  /*5440*/  STL [R1+0xe8], R195 ;  /* 0x0000e8c301007387 */ /* 0x000fe20000100800 */
[----:B------:R-:W-:-:S02]  /*5450*/  LEA R28, P3, R195, R146, 0x2 ;  /* 0x00000092c31c7211 */ /* 0x000fc400078610ff */
[-C--:B------:R-:W-:Y:S01]  /*5460*/  LEA.HI.X.SX32 R31, R3, R147.reuse, 0x2, P1 ;  /* 0x00000093031f7211 */ /* 0x080fe200008f16ff */
[----:B------:R1:W-:Y:S01]  /*5470*/  STL [R1+0xe4], R3 ;  /* 0x0000e40301007387 */ /* 0x0003e20000100800 */
[----:B------:R-:W-:Y:S01]  /*5480*/  SEL R225, R225, RZ, P0 ;  /* 0x000000ffe1e17207 */ /* 0x000fe20000000000 */
[----:B--2---:R-:W-:Y:S01]  /*5490*/  IMAD R228, R29, UR5, RZ ;  /* 0x000000051de47c24 */ /* 0x004fe2000f8e02ff */
[-C--:B------:R-:W-:Y:S01]  /*54a0*/  LEA.HI.X.SX32 R29, R195, R147.reuse, 0x2, P3 ;  /* 0x00000093c31d7211 */ /* 0x080fe200018f16ff */
[----:B------:R2:W-:Y:S01]  /*54b0*/  STL [R1+0xe0], R164 ;  /* 0x0000e0a401007387 */ /* 0x0005e20000100800 */
[-C--:B------:R-:W-:Y:S02]  /*54c0*/  LEA R32, P3, R164, R146.reuse, 0x2 ;  /* 0x00000092a4207211 */ /* 0x080fe400078610ff */
[----:B------:R-:W-:Y:S01]  /*54d0*/  LEA R34, P1, R252, R146, 0x2 ;  /* 0x00000092fc227211 */ /* 0x000fe200078210ff */
[----:B------:R3:W-:Y:S01]  /*54e0*/  STL [R1+0xdc], R252 ;  /* 0x0000dcfc01007387 */ /* 0x0007e20000100800 */
[----:B-1----:R-:W-:Y:S01]  /*54f0*/  IMAD R3, R33, UR5, RZ ;  /* 0x0000000521037c24 */ /* 0x002fe2000f8e02ff */
[----:B------:R-:W-:-:S02]  /*5500*/  LEA.HI.X.SX32 R33, R164, R147, 0x2, P3 ;  /* 0x00000093a4217211 */ /* 0x000fc400018f16ff */
[----:B------:R1:W-:Y:S01]  /*5510*/  STL [R1+0xd8], R165 ;  /* 0x0000d8a501007387 */ /* 0x0003e20000100800 */
[-C--:B------:R-:W-:Y:S02]  /*5520*/  LEA R36, P3, R165, R146.reuse, 0x2 ;  /* 0x00000092a5247211 */ /* 0x080fe400078610ff */
[-C--:B------:R-:W-:Y:S01]  /*5530*/  LEA.HI.X.SX32 R35, R252, R147.reuse, 0x2, P1 ;  /* 0x00000093fc237211 */ /* 0x080fe200008f16ff */
[----:B------:R4:W-:Y:S01]  /*5540*/  STL [R1+0xd4], R251 ;  /* 0x0000d4fb01007387 */ /* 0x0009e20000100800 */
[-C--:B------:R-:W-:Y:S02]  /*5550*/  LEA R38, P1, R251, R146.reuse, 0x2 ;  /* 0x00000092fb267211 */ /* 0x080fe400078210ff */
[-C--:B------:R-:W-:Y:S01]  /*5560*/  LEA.HI.X.SX32 R37, R165, R147.reuse, 0x2, P3 ;  /* 0x00000093a5257211 */ /* 0x080fe200018f16ff */
[----:B------:R4:W-:Y:S01]  /*5570*/  STL [R1+0xd0], R208 ;  /* 0x0000d0d001007387 */ /* 0x0009e20000100800 */
[-C--:B------:R-:W-:Y:S02]  /*5580*/  LEA R40, P3, R208, R146.reuse, 0x2 ;  /* 0x00000092d0287211 */ /* 0x080fe400078610ff */
[----:B------:R-:W-:Y:S01]  /*5590*/  LEA.HI.X.SX32 R39, R251, R147, 0x2, P1 ;  /* 0x00000093fb277211 */ /* 0x000fe200008f16ff */
[----:B------:R4:W-:Y:S01]  /*55a0*/  STL [R1+0xcc], R250 ;  /* 0x0000ccfa01007387 */ /* 0x0009e20000100800 */
[----:B------:R-:W-:-:S03]  /*55b0*/  LEA R42, P1, R250, R146, 0x2 ;  /* 0x00000092fa2a7211 */ /* 0x000fc600078210ff */
[----:B------:R4:W-:Y:S01]  /*55c0*/  STL [R1+0xc8], R209 ;  /* 0x0000c8d101007387 */ /* 0x0009e20000100800 */
[----:B------:R-:W-:-:S03]  /*55d0*/  LEA.HI.X.SX32 R41, R208, R147, 0x2, P3 ;  /* 0x00000093d0297211 */ /* 0x000fc600018f16ff */
[----:B------:R4:W-:Y:S01]  /*55e0*/  STL [R1+0xc4], R249 ;  /* 0x0000c4f901007387 */ /* 0x0009e20000100800 */
[----:B------:R-:W-:-:S03]  /*55f0*/  LEA R44, P3, R209, R146, 0x2 ;  /* 0x00000092d12c7211 */ /* 0x000fc600078610ff */
[----:B------:R4:W-:Y:S01]  /*5600*/  STL [R1+0xc0], R211 ;  /* 0x0000c0d301007387 */ /* 0x0009e20000100800 */
[----:B------:R-:W-:-:S03]  /*5610*/  LEA.HI.X.SX32 R43, R250, R147, 0x2, P1 ;  /* 0x00000093fa2b7211 */ /* 0x000fc600008f16ff */
[----:B------:R4:W-:Y:S01]  /*5620*/  STL [R1+0xbc], R247 ;  /* 0x0000bcf701007387 */ /* 0x0009e20000100800 */
[----:B------:R-:W-:-:S03]  /*5630*/  LEA R46, P1, R249, R146, 0x2 ;  /* 0x00000092f92e7211 */ /* 0x000fc600078210ff */
[----:B------:R4:W-:Y:S04]  /*5640*/  STL [R1+0xb8], R18 ;  /* 0x0000b81201007387 */ /* 0x0009e80000100800 */
        /* <DEDUP_REMOVED lines=35> */
[----:B------:R-:W4:Y:S04]  /*5880*/  LDL.LU R177, [R1+0x1ec] ;  /* 0x0001ec0001b17983 */ /* 0x000f280000300800 */
[----:B------:R4:W-:Y:S01]  /*5890*/  STL [R1+0x18], R235 ;  /* 0x000018eb01007387 */ /* 0x0009e20000100800 */
[----:B------:R-:W-:-:S03]  /*58a0*/  LEA.HI.X.SX32 R61, R16, R147, 0x2, P3 ;  /* 0x00000093103d7211 */ /* 0x000fc600018f16ff */
[----:B------:R4:W-:Y:S01]  /*58b0*/  STL [R1+0x14], R236 ;  /* 0x000014ec01007387 */ /* 0x0009e20000100800 */
[----:B------:R-:W-:-:S03]  /*58c0*/  LEA R64, P3, R210, R146, 0x2 ;  /* 0x00000092d2407211 */ /* 0x000fc600078610ff */
[----:B------:R-:W4:Y:S01]  /*58d0*/  LDL.LU R194, [R1+0x1e8] ;  /* 0x0001e80001c27983 */ /* 0x000f220000300800 */
[----:B------:R-:W-:-:S03]  /*58e0*/  LEA.HI.X.SX32 R63, R244, R147, 0x2, P1 ;  /* 0x00000093f43f7211 */ /* 0x000fc600008f16ff */
[----:B------:R4:W-:Y:S01]  /*58f0*/  STL [R1+0x10], R5 ;  /* 0x0000100501007387 */ /* 0x0009e20000100800 */
[----:B------:R-:W-:-:S03]  /*5900*/  LEA R66, P1, R243, R146, 0x2 ;  /* 0x00000092f3427211 */ /* 0x000fc600078210ff */
[----:B------:R-:W4:Y:S04]  /*5910*/  LDL.LU R195, [R1+0x1e4] ;  /* 0x0001e40001c37983 */ /* 0x000f280000300800 */
[----:B------:R-:W-:Y:S01]  /*5920*/  STL [R1+0xc], R228 ;  /* 0x00000ce401007387 */ /* 0x000fe20000100800 */
[----:B------:R-:W-:-:S03]  /*5930*/  LEA.HI.X.SX32 R65, R210, R147, 0x2, P3 ;  /* 0x00000093d2417211 */ /* 0x000fc600018f16ff */
[----:B--2---:R-:W2:Y:S01]  /*5940*/  LDL.LU R164, [R1+0x1e0] ;  /* 0x0001e00001a47983 */ /* 0x004ea20000300800 */
[----:B------:R-:W-:-:S03]  /*5950*/  LEA R68, P3, R15, R146, 0x2 ;  /* 0x000000920f447211 */ /* 0x000fc600078610ff */
[----:B---3--:R-:W3:Y:S01]  /*5960*/  LDL.LU R252, [R1+0x1dc] ;  /* 0x0001dc0001fc7983 */ /* 0x008ee20000300800 */
[----:B------:R-:W-:-:S03]  /*5970*/  LEA.HI.X.SX32 R67, R243, R147, 0x2, P1 ;  /* 0x00000093f3437211 */ /* 0x000fc600008f16ff */
[----:B------:R4:W-:Y:S01]  /*5980*/  STL [R1], R3 ;  /* 0x0000000301007387 */ /* 0x0009e20000100800 */
[----:B------:R-:W-:-:S03]  /*5990*/  LEA R70, P1, R242, R146, 0x2 ;  /* 0x00000092f2467211 */ /* 0x000fc600078210ff */
[----:B-1----:R-:W2:Y:S04]  /*59a0*/  LDL.LU R165, [R1+0x1d8] ;  /* 0x0001d80001a57983 */ /* 0x002ea80000300800 */
[----:B----4-:R-:W4:Y:S01]  /*59b0*/  LDL.LU R251, [R1+0x1d4] ;  /* 0x0001d40001fb7983 */ /* 0x010f220000300800 */
[----:B------:R-:W-:-:S03]  /*59c0*/  LEA.HI.X.SX32 R69, R15, R147, 0x2, P3 ;  /* 0x000000930f457211 */ /* 0x000fc600018f16ff */
[----:B------:R-:W2:Y:S01]  /*59d0*/  LDL.LU R208, [R1+0x1d0] ;  /* 0x0001d00001d07983 */ /* 0x000ea20000300800 */
[----:B------:R-:W-:-:S03]  /*59e0*/  LEA R72, P3, R218, R146, 0x2 ;  /* 0x00000092da487211 */ /* 0x000fc600078610ff */
[----:B------:R-:W2:Y:S01]  /*59f0*/  LDL.LU R250, [R1+0x1cc] ;  /* 0x0001cc0001fa7983 */ /* 0x000ea20000300800 */
        /* <DEDUP_REMOVED lines=46> */
[----:B------:R-:W-:-:S03]  /*5ce0*/  LEA.HI.X.SX32 R95, R236, R147, 0x2, P1 ;  /* 0x00000093ec5f7211 */ /* 0x000fc600008f16ff */
[----:B------:R-:W2:Y:S04]  /*5cf0*/  LDL.LU R237, [R1+0x16c] ;  /* 0x00016c0001ed7983 */ /* 0x000ea80000300800 */
[----:B------:R-:W2:Y:S04]  /*5d00*/  LDL.LU R235, [R1+0x168] ;  /* 0x0001680001eb7983 */ /* 0x000ea80000300800 */
[----:B------:R-:W2:Y:S01]  /*5d10*/  LDL.LU R236, [R1+0x164] ;  /* 0x0001640001ec7983 */ /* 0x000ea20000300800 */
[----:B------:R-:W-:-:S04]  /*5d20*/  LEA R96, P3, R5, R146, 0x2 ;  /* 0x0000009205607211 */ /* 0x000fc800078610ff */
[-C--:B------:R-:W-:Y:S02]  /*5d30*/  LEA.HI.X.SX32 R97, R5, R147.reuse, 0x2, P3 ;  /* 0x0000009305617211 */ /* 0x080fe400018f16ff */
[----:B------:R-:W2:Y:S01]  /*5d40*/  LDL.LU R5, [R1+0x160] ;  /* 0x0001600001057983 */ /* 0x000ea20000300800 */
[CC--:B------:R-:W-:Y:S02]  /*5d50*/  LEA R98, P1, R228.reuse, R146.reuse, 0x2 ;  /* 0x00000092e4627211 */ /* 0x0c0fe400078210ff */
[C---:B------:R-:W-:Y:S02]  /*5d60*/  LEA R100, P3, R3.reuse, R146, 0x2 ;  /* 0x0000009203647211 */ /* 0x040fe400078610ff */
[-C--:B------:R-:W-:Y:S02]  /*5d70*/  LEA.HI.X.SX32 R99, R228, R147.reuse, 0x2, P1 ;  /* 0x00000093e4637211 */ /* 0x080fe400008f16ff */
[----:B------:R-:W-:Y:S02]  /*5d80*/  LEA.HI.X.SX32 R101, R3, R147, 0x2, P3 ;  /* 0x0000009303657211 */ /* 0x000fe400018f16ff */
[----:B------:R-:W-:-:S04]  /*5d90*/  SHF.R.U32.HI R3, RZ, 0x7, R234 ;  /* 0x00000007ff037819 */ /* 0x000fc800000116ea */
[----:B------:R-:W-:Y:S01]  /*5da0*/  SGXT.U32 R3, R3, 0x1 ;  /* 0x000000010303781a */ /* 0x000fe20000000000 */
[----:B------:R-:W-:-:S03]  /*5db0*/  IMAD.SHL.U32 R228, R234, 0x400, RZ ;  /* 0x00000400eae47824 */ /* 0x000fc600078e00ff */
[----:B------:R-:W-:Y:S01]  /*5dc0*/  LOP3.LUT R3, R3, 0x4, RZ, 0xfc, !PT ;  /* 0x0000000403037812 */ /* 0x000fe200078efcff */
[----:B---3--:R-:W-:-:S05]  /*5dd0*/  IMAD R252, R252, UR5, RZ ;  /* 0x00000005fcfc7c24 */ /* 0x008fca000f8e02ff */
[----:B------:R-:W-:Y:S01]  /*5de0*/  LEA R102, P1, R252, R146, 0x2 ;  /* 0x00000092fc667211 */ /* 0x000fe200078210ff */
[----:B----4-:R-:W-:-:S03]  /*5df0*/  IMAD R251, R251, UR5, RZ ;  /* 0x00000005fbfb7c24 */ /* 0x010fc6000f8e02ff */
[----:B------:R-:W-:Y:S01]  /*5e00*/  LEA.HI.X.SX32 R103, R252, R147, 0x2, P1 ;  /* 0x00000093fc677211 */ /* 0x000fe200008f16ff */
[----:B--2---:R-:W-:Y:S01]  /*5e10*/  IMAD R250, R250, UR5, RZ ;  /* 0x00000005fafa7c24 */ /* 0x004fe2000f8e02ff */
[----:B------:R-:W-:-:S04]  /*5e20*/  LEA R104, P3, R251, R146, 0x2 ;  /* 0x00000092fb687211 */ /* 0x000fc800078610ff */
[CC--:B------:R-:W-:Y:S01]  /*5e30*/  LEA R106, P1, R250.reuse, R146.reuse, 0x2 ;  /* 0x00000092fa6a7211 */ /* 0x0c0fe200078210ff */
[----:B------:R-:W-:Y:S01]  /*5e40*/  IMAD R249, R249, UR5, RZ ;  /* 0x00000005f9f97c24 */ /* 0x000fe2000f8e02ff */
[-C--:B------:R-:W-:Y:S02]  /*5e50*/  LEA.HI.X.SX32 R105, R251, R147.reuse, 0x2, P3 ;  /* 0x00000093fb697211 */ /* 0x080fe400018f16ff */
[----:B------:R-:W-:Y:S01]  /*5e60*/  LEA.HI.X.SX32 R107, R250, R147, 0x2, P1 ;  /* 0x00000093fa6b7211 */ /* 0x000fe200008f16ff */
[----:B------:R-:W-:Y:S01]  /*5e70*/  IMAD R247, R247, UR5, RZ ;  /* 0x00000005f7f77c24 */ /* 0x000fe2000f8e02ff */
[----:B------:R-:W-:-:S04]  /*5e80*/  LEA R108, P3, R249, R146, 0x2 ;  /* 0x00000092f96c7211 */ /* 0x000fc800078610ff */
[-C--:B------:R-:W-:Y:S01]  /*5e90*/  LEA R110, P1, R247, R146.reuse, 0x2 ;  /* 0x00000092f76e7211 */ /* 0x080fe200078210ff */
[----:B------:R-:W-:Y:S01]  /*5ea0*/  IMAD R246, R246, UR5, RZ ;  /* 0x00000005f6f67c24 */ /* 0x000fe2000f8e02ff */
[-C--:B------:R-:W-:Y:S02]  /*5eb0*/  LEA.HI.X.SX32 R109, R249, R147.reuse, 0x2, P3 ;  /* 0x00000093f96d7211 */ /* 0x080fe400018f16ff */
[-C--:B------:R-:W-:Y:S01]  /*5ec0*/  LEA.HI.X.SX32 R111, R247, R147.reuse, 0x2, P1 ;  /* 0x00000093f76f7211 */ /* 0x080fe200008f16ff */
[----:B------:R-:W-:Y:S01]  /*5ed0*/  LDGSTS.E [R212+0x34008], desc[UR16][R18.64], P5 ;  /* 0x3400800012d47fae */ /* 0x000fe2000a921850 */
[----:B------:R-:W-:Y:S01]  /*5ee0*/  IMAD R245, R245, UR5, RZ ;  /* 0x00000005f5f57c24 */ /* 0x000fe2000f8e02ff */
[-C--:B------:R-:W-:Y:S02]  /*5ef0*/  LEA R112, P3, R246, R146.reuse, 0x2 ;  /* 0x00000092f6707211 */ /* 0x080fe400078610ff */
[----:B------:R-:W0:Y:S02]  /*5f00*/  LDGDEPBAR ;  /* 0x00000000000079af */ /* 0x000e240000000000 */
[----:B------:R-:W-:Y:S01]  /*5f10*/  LEA R114, P1, R245, R146, 0x2 ;  /* 0x00000092f5727211 */ /* 0x000fe200078210ff */
[----:B------:R-:W-:Y:S01]  /*5f20*/  IMAD R244, R244, UR5, RZ ;  /* 0x00000005f4f47c24 */ /* 0x000fe2000f8e02ff */
[----:B------:R-:W-:-:S02]  /*5f30*/  LEA.HI.X.SX32 R113, R246, R147, 0x2, P3 ;  /* 0x00000093f6717211 */ /* 0x000fc400018f16ff */
[----:B------:R-:W-:Y:S01]  /*5f40*/  LEA.HI.X.SX32 R115, R245, R147, 0x2, P1 ;  /* 0x00000093f5737211 */ /* 0x000fe200008f16ff */
[----:B------:R-:W-:Y:S01]  /*5f50*/  IMAD R243, R243, UR5, RZ ;  /* 0x00000005f3f37c24 */ /* 0x000fe2000f8e02ff */
[----:B------:R-:W-:-:S04]  /*5f60*/  LEA R116, P3, R244, R146, 0x2 ;  /* 0x00000092f4747211 */ /* 0x000fc800078610ff */
[CC--:B------:R-:W-:Y:S01]  /*5f70*/  LEA R118, P1, R243.reuse, R146.reuse, 0x2 ;  /* 0x00000092f3767211 */ /* 0x0c0fe200078210ff */
[----:B------:R-:W-:Y:S01]  /*5f80*/  IMAD R242, R242, UR5, RZ ;  /* 0x00000005f2f27c24 */ /* 0x000fe2000f8e02ff */
[-C--:B------:R-:W-:Y:S02]  /*5f90*/  LEA.HI.X.SX32 R117, R244, R147.reuse, 0x2, P3 ;  /* 0x00000093f4757211 */ /* 0x080fe400018f16ff */
        /* <DEDUP_REMOVED lines=14> */
[----:B------:R-:W-:Y:S01]  /*6080*/  LEA R128, P3, R238, R146, 0x2 ;  /* 0x00000092ee807211 */ /* 0x000fe200078610ff */
[----:B------:R-:W-:-:S03]  /*6090*/  IMAD R235, R235, UR5, RZ ;  /* 0x00000005ebeb7c24 */ /* 0x000fc6000f8e02ff */
[-C--:B------:R-:W-:Y:S01]  /*60a0*/  LEA R130, P1, R237, R146.reuse, 0x2 ;  /* 0x00000092ed827211 */ /* 0x080fe200078210ff */
[----:B------:R-:W-:Y:S01]  /*60b0*/  IMAD R236, R236, UR5, RZ ;  /* 0x00000005ecec7c24 */ /* 0x000fe2000f8e02ff */
[-C--:B------:R-:W-:Y:S01]  /*60c0*/  LEA.HI.X.SX32 R129, R238, R147.reuse, 0x2, P3 ;  /* 0x00000093ee817211 */ /* 0x080fe200018f16ff */
[----:B------:R-:W-:Y:S01]  /*60d0*/  IMAD R223, R223, UR5, RZ ;  /* 0x00000005dfdf7c24 */ /* 0x000fe2000f8e02ff */
[-C--:B------:R-:W-:Y:S01]  /*60e0*/  LEA.HI.X.SX32 R131, R237, R147.reuse, 0x2, P1 ;  /* 0x00000093ed837211 */ /* 0x080fe200008f16ff */
[----:B------:R-:W-:Y:S01]  /*60f0*/  IMAD R222, R222, UR5, RZ ;  /* 0x00000005dede7c24 */ /* 0x000fe2000f8e02ff */
[-C--:B------:R-:W-:Y:S02]  /*6100*/  LEA R132, P3, R236, R146.reuse, 0x2 ;  /* 0x00000092ec847211 */ /* 0x080fe400078610ff */
[-C--:B------:R-:W-:Y:S01]  /*6110*/  LEA R134, P1, R235, R146.reuse, 0x2 ;  /* 0x00000092eb867211 */ /* 0x080fe200078210ff */
[----:B------:R-:W-:Y:S01]  /*6120*/  IMAD R220, R220, UR5, RZ ;  /* 0x00000005dcdc7c24 */ /* 0x000fe2000f8e02ff */
[----:B------:R-:W-:Y:S01]  /*6130*/  LEA.HI.X.SX32 R133, R236, R147, 0x2, P3 ;  /* 0x00000093ec857211 */ /* 0x000fe200018f16ff */
[----:B------:R-:W-:Y:S01]  /*6140*/  IMAD R219, R219, UR5, RZ ;  /* 0x00000005dbdb7c24 */ /* 0x000fe2000f8e02ff */
[----:B------:R-:W-:-:S02]  /*6150*/  LEA R136, P3, R223, R146, 0x2 ;  /* 0x00000092df887211 */ /* 0x000fc400078610ff */
[-C--:B------:R-:W-:Y:S02]  /*6160*/  LEA.HI.X.SX32 R135, R235, R147.reuse, 0x2, P1 ;  /* 0x00000093eb877211 */ /* 0x080fe400008f16ff */
[-C--:B------:R-:W-:Y:S01]  /*6170*/  LEA R138, P1, R222, R146.reuse, 0x2 ;  /* 0x00000092de8a7211 */ /* 0x080fe200078210ff */
[----:B------:R-:W-:Y:S01]  /*6180*/  IMAD R218, R218, UR5, RZ ;  /* 0x00000005dada7c24 */ /* 0x000fe2000f8e02ff */
[-C--:B------:R-:W-:Y:S01]  /*6190*/  LEA.HI.X.SX32 R137, R223, R147.reuse, 0x2, P3 ;  /* 0x00000093df897211 */ /* 0x080fe200018f16ff */
[----:B------:R-:W-:Y:S01]  /*61a0*/  IMAD R15, R15, UR5, RZ ;  /* 0x000000050f0f7c24 */ /* 0x000fe2000f8e02ff */
[-C--:B------:R-:W-:Y:S02]  /*61b0*/  LEA R140, P3, R220, R146.reuse, 0x2 ;  /* 0x00000092dc8c7211 */ /* 0x080fe400078610ff */
[----:B------:R-:W-:Y:S02]  /*61c0*/  LEA.HI.X.SX32 R139, R222, R147, 0x2, P1 ;  /* 0x00000093de8b7211 */ /* 0x000fe400008f16ff */
[----:B------:R-:W-:-:S02]  /*61d0*/  LEA R142, P1, R219, R146, 0x2 ;  /* 0x00000092db8e7211 */ /* 0x000fc400078210ff */
[-C--:B------:R-:W-:Y:S02]  /*61e0*/  LEA.HI.X.SX32 R141, R220, R147.reuse, 0x2, P3 ;  /* 0x00000093dc8d7211 */ /* 0x080fe400018f16ff */
[CC--:B------:R-:W-:Y:S02]  /*61f0*/  LEA R144, P3, R218.reuse, R146.reuse, 0x2 ;  /* 0x00000092da907211 */ /* 0x0c0fe400078610ff */
[-C--:B------:R-:W-:Y:S02]  /*6200*/  LEA.HI.X.SX32 R143, R219, R147.reuse, 0x2, P1 ;  /* 0x00000093db8f7211 */ /* 0x080fe400008f16ff */
[C---:B------:R-:W-:Y:S02]  /*6210*/  LEA R146, P1, R15.reuse, R146, 0x2 ;  /* 0x000000920f927211 */ /* 0x040fe400078210ff */
[-C--:B------:R-:W-:Y:S02]  /*6220*/  LEA.HI.X.SX32 R145, R218, R147.reuse, 0x2, P3 ;  /* 0x00000093da917211 */ /* 0x080fe400018f16ff */
[----:B------:R-:W-:-:S02]  /*6230*/  LEA.HI.X.SX32 R147, R15, R147, 0x2, P1 ;  /* 0x000000930f937211 */ /* 0x000fc400008f16ff */
[----:B------:R-:W-:-:S04]  /*6240*/  ISETP.GE.AND P1, PT, R210, UR4, PT ;  /* 0x00000004d2007c0c */ /* 0x000fc8000bf26270 */
[----:B------:R-:W-:Y:S02]  /*6250*/  SEL R210, RZ, 0x4, P1 ;  /* 0x00000004ffd27807 */ /* 0x000fe40000800000 */
[----:B------:R-:W-:Y:S02]  /*6260*/  ISETP.GE.AND P1, PT, R3, UR4, PT ;  /* 0x0000000403007c0c */ /* 0x000fe4000bf26270 */
[----:B------:R-:W-:Y:S02]  /*6270*/  LOP3.LUT R3, R5, 0x8000, R228, 0xf8, !PT ;  /* 0x0000800005037812 */ /* 0x000fe400078ef8e4 */
[----:B------:R-:W-:-:S03]  /*6280*/  ISETP.GE.AND P6, PT, R211, UR4, PT ;  /* 0x00000004d3007c0c */ /* 0x000fc6000bfc6270 */
[----:B------:R-:W-:Y:S01]  /*6290*/  VIADD R211, R3, UR7 ;  /* 0x0000000703d37c36 */ /* 0x000fe20008000000 */
[----:B------:R-:W-:-:S04]  /*62a0*/  SHF.R.U32.HI R228, RZ, 0x7, R234 ;  /* 0x00000007ffe47819 */ /* 0x000fc800000116ea */
[----:B------:R-:W-:Y:S04]  /*62b0*/  LDGSTS.E [R211], desc[UR16][R20.64], P2 ;  /* 0x0000000014d37fae */ /* 0x000fe80009121850 */
[----:B------:R-:W-:Y:S04]  /*62c0*/  LDGSTS.E [R211+0x400], desc[UR16][R24.64], P2 ;  /* 0x0040000018d37fae */ /* 0x000fe80009121850 */
[----:B------:R-:W-:Y:S01]  /*62d0*/  LDGSTS.E [R211+0x800], desc[UR16][R28.64], P2 ;  /* 0x008000001cd37fae */ /* 0x000fe20009121850 */
[----:B------:R-:W-:-:S03]  /*62e0*/  SGXT.U32 R228, R228, 0x1 ;  /* 0x00000001e4e4781a */ /* 0x000fc60000000000 */
[----:B------:R-:W-:Y:S04]  /*62f0*/  LDGSTS.E [R211+0xc00], desc[UR16][R32.64], P2 ;  /* 0x00c0000020d37fae */ /* 0x000fe80009121850 */
[----:B------:R-:W-:Y:S04]  /*6300*/  LDGSTS.E [R211+0x1000], desc[UR16][R36.64], P2 ;  /* 0x0100000024d37fae */ /* 0x000fe80009121850 */
[----:B------:R-:W-:Y:S04]  /*6310*/  LDGSTS.E [R211+0x1400], desc[UR16][R40.64], P2 ;  /* 0x0140000028d37fae */ /* 0x000fe80009121850 */
[----:B------:R-:W-:Y:S01]  /*6320*/  LDGSTS.E [R211+0x1800], desc[UR16][R44.64], P2 ;  /* 0x018000002cd37fae */ /* 0x000fe20009121850 */
[----:B------:R-:W-:-:S03]  /*6330*/  LOP3.LUT R228, R228, 0x6, RZ, 0xfc, !PT ;  /* 0x00000006e4e47812 */ /* 0x000fc600078efcff */
[----:B------:R-:W-:Y:S04]  /*6340*/  LDGSTS.E [R211+0x1c00], desc[UR16][R48.64], P2 ;  /* 0x01c0000030d37fae */ /* 0x000fe80009121850 */
[----:B------:R-:W-:Y:S04]  /*6350*/  LDGSTS.E [R211+0x2000], desc[UR16][R52.64], P2 ;  /* 0x0200000034d37fae */ /* 0x000fe80009121850 */
[----:B------:R-:W-:Y:S01]  /*6360*/  LDGSTS.E [R211+0x2400], desc[UR16][R56.64], P2 ;  /* 0x0240000038d37fae */ /* 0x000fe20009121850 */
[----:B------:R-:W-:-:S03]  /*6370*/  SEL R210, R210, RZ, P0 ;  /* 0x000000ffd2d27207 */ /* 0x000fc60000000000 */
[----:B------:R-:W-:Y:S01]  /*6380*/  LDGSTS.E [R211+0x2800], desc[UR16][R60.64], P2 ;  /* 0x028000003cd37fae */ /* 0x000fe20009121850 */
[----:B------:R-:W-:-:S03]  /*6390*/  ISETP.GE.AND P3, PT, R228, UR4, PT ;  /* 0x00000004e4007c0c */ /* 0x000fc6000bf66270 */
[----:B------:R-:W-:Y:S04]  /*63a0*/  LDGSTS.E [R211+0x2c00], desc[UR16][R64.64], P2 ;  /* 0x02c0000040d37fae */ /* 0x000fe80009121850 */
[----:B------:R-:W-:Y:S01]  /*63b0*/  LDGSTS.E [R211+0x3000], desc[UR16][R68.64], P2 ;  /* 0x0300000044d37fae */ /* 0x000fe20009121850 */
[----:B------:R-:W-:-:S03]  /*63c0*/  SEL R5, RZ, 0x4, P1 ;  /* 0x00000004ff057807 */ /* 0x000fc60000800000 */
[----:B------:R-:W-:Y:S01]  /*63d0*/  LDGSTS.E [R211+0x3400], desc[UR16][R72.64], P2 ;  /* 0x0340000048d37fae */ /* 0x000fe20009121850 */
[----:B------:R-:W-:-:S03]  /*63e0*/  ISETP.NE.U32.AND P1, PT, R210, RZ, PT ;  /* 0x000000ffd200720c */ /* 0x000fc60003f25070 */
[----:B------:R-:W-:Y:S01]  /*63f0*/  LDGSTS.E [R211+0x3800], desc[UR16][R76.64], P2 ;  /* 0x038000004cd37fae */ /* 0x000fe20009121850 */
[----:B------:R-:W-:-:S03]  /*6400*/  SEL R210, RZ, 0x4, P3 ;  /* 0x00000004ffd27807 */ /* 0x000fc60001800000 */
[----:B------:R-:W-:Y:S04]  /*6410*/  LDGSTS.E [R211+0x3c00], desc[UR16][R80.64], P2 ;  /* 0x03c0000050d37fae */ /* 0x000fe80009121850 */
[----:B------:R-:W-:Y:S04]  /*6420*/  LDGSTS.E [R211+0x4000], desc[UR16][R84.64], P2 ;  /* 0x0400000054d37fae */ /* 0x000fe80009121850 */
[----:B------:R-:W-:Y:S04]  /*6430*/  LDGSTS.E [R211+0x4400], desc[UR16][R88.64], P2 ;  /* 0x0440000058d37fae */ /* 0x000fe80009121850 */
[----:B------:R-:W-:Y:S01]  /*6440*/  LDGSTS.E [R211+0x4800], desc[UR16][R92.64], P2 ;  /* 0x048000005cd37fae */ /* 0x000fe20009121850 */
[----:B------:R-:W-:-:S03]  /*6450*/  SEL R210, R210, RZ, P0 ;  /* 0x000000ffd2d27207 */ /* 0x000fc60000000000 */
[----:B------:R-:W-:Y:S04]  /*6460*/  LDGSTS.E [R211+0x4c00], desc[UR16][R96.64], P2 ;  /* 0x04c0000060d37fae */ /* 0x000fe80009121850 */
[----:B------:R-:W-:Y:S04]  /*6470*/  LDGSTS.E [R211+0x5000], desc[UR16][R100.64], P2 ;  /* 0x0500000064d37fae */ /* 0x000fe80009121850 */
[----:B------:R1:W-:Y:S04]  /*6480*/  STL [R1+0x44], R3 ;  /* 0x0000440301007387 */ /* 0x0003e80000100800 */
[----:B------:R-:W-:Y:S04]  /*6490*/  LDGSTS.E [R211+0x5400], desc[UR16][R104.64], P2 ;  /* 0x0540000068d37fae */ /* 0x000fe80009121850 */
[----:B------:R-:W-:Y:S01]  /*64a0*/  LDGSTS.E [R211+0x5800], desc[UR16][R108.64], P2 ;  /* 0x058000006cd37fae */ /* 0x000fe20009121850 */
[----:B-1----:R-:W-:-:S03]  /*64b0*/  LOP3.LUT R3, R3, 0x40, RZ, 0x3c, !PT ;  /* 0x0000004003037812 */ /* 0x002fc600078e3cff */
[----:B------:R-:W-:Y:S01]  /*64c0*/  LDGSTS.E [R211+0x5c00], desc[UR16][R112.64], P2 ;  /* 0x05c0000070d37fae */ /* 0x000fe20009121850 */
[----:B------:R-:W-:-:S03]  /*64d0*/  ISETP.NE.U32.AND P5, PT, R210, RZ, PT ;  /* 0x000000ffd200720c */ /* 0x000fc60003fa5070 */
[----:B------:R-:W-:Y:S01]  /*64e0*/  LDGSTS.E [R211+0x6000], desc[UR16][R116.64], P2 ;  /* 0x0600000074d37fae */ /* 0x000fe20009121850 */
[----:B------:R-:W-:-:S03]  /*64f0*/  VIADD R210, R3, UR7 ;  /* 0x0000000703d27c36 */ /* 0x000fc60008000000 */
[----:B------:R-:W-:Y:S04]  /*6500*/  LDGSTS.E [R211+0x6400], desc[UR16][R120.64], P2 ;  /* 0x0640000078d37fae */ /* 0x000fe80009121850 */
        /* <DEDUP_REMOVED lines=36> */
[----:B------:R-:W-:Y:S01]  /*6750*/  LDGSTS.E [R210+0x7a00], desc[UR16][R142.64], P2 ;  /* 0x07a000008ed27fae */ /* 0x000fe20009121850 */
[----:B------:R-:W-:-:S03]  /*6760*/  SEL R5, R5, RZ, P0 ;  /* 0x000000ff05057207 */ /* 0x000fc60000000000 */
[----:B------:R-:W-:Y:S04]  /*6770*/  LDGSTS.E [R210+0x7e00], desc[UR16][R146.64], P2 ;  /* 0x07e0000092d27fae */ /* 0x000fe80009121850 */
[----:B------:R-:W0:Y:S01]  /*6780*/  LDGDEPBAR ;  /* 0x00000000000079af */ /* 0x000e220000000000 */
[----:B------:R-:W-:Y:S01]  /*6790*/  BAR.SYNC.DEFER_BLOCKING 0x0 ;  /* 0x0000000000007b1d */ /* 0x000fe20000010000 */
[----:B------:R-:W-:Y:S02]  /*67a0*/  ISETP.NE.U32.AND P3, PT, R5, RZ, PT ;  /* 0x000000ff0500720c */ /* 0x000fe40003f65070 */
[----:B------:R-:W-:Y:S02]  /*67b0*/  SEL R5, RZ, 0x4, P6 ;  /* 0x00000004ff057807 */ /* 0x000fe40003000000 */
[----:B------:R-:W-:-:S02]  /*67c0*/  ISETP.NE.U32.AND P2, PT, R226, RZ, PT ;  /* 0x000000ffe200720c */ /* 0x000fc40003f45070 */
[----:B------:R-:W-:Y:S01]  /*67d0*/  SEL R5, R5, RZ, P0 ;  /* 0x000000ff05057207 */ /* 0x000fe20000000000 */
[----:B------:R1:W-:Y:S03]  /*67e0*/  STL [R1+0x110], R3 ;  /* 0x0001100301007387 */ /* 0x0003e60000100800 */
[----:B------:R-:W-:Y:S01]  /*67f0*/  ISETP.NE.U32.AND P6, PT, R5, RZ, PT ;  /* 0x000000ff0500720c */ /* 0x000fe20003fc5070 */
[----:B------:R-:W-:Y:S01]  /*6800*/  IMAD.SHL.U32 R5, R16, 0x40, RZ ;  /* 0x0000004010057824 */ /* 0x000fe200078e00ff */
[----:B-1----:R-:W-:-:S03]  /*6810*/  SHF.R.U32.HI R3, RZ, 0x7, R234 ;  /* 0x00000007ff037819 */ /* 0x002fc600000116ea */
[----:B------:R-:W-:Y:S01]  /*6820*/  IMAD.WIDE R208, R5, 0x4, R208 ;  /* 0x0000000405d07825 */ /* 0x000fe200078e02d0 */
[----:B------:R-:W-:-:S04]  /*6830*/  SGXT.U32 R3, R3, 0x1 ;  /* 0x000000010303781a */ /* 0x000fc80000000000 */
[----:B------:R-:W-:Y:S01]  /*6840*/  @!PT LDS RZ, [RZ] ;  /* 0x00000000fffff984 */ /* 0x000fe20000000800 */
[----:B------:R-:W-:Y:S01]  /*6850*/  @!PT LDS RZ, [RZ] ;  /* 0x00000000fffff984 */ /* 0x000fe20000000800 */
[----:B------:R-:W-:Y:S01]  /*6860*/  @!PT LDS RZ, [RZ] ;  /* 0x00000000fffff984 */ /* 0x000fe20000000800 */
[----:B------:R-:W-:Y:S01]  /*6870*/  LDGSTS.E [R224+0x38000], desc[UR16][R208.64], P2 ;  /* 0x38000000d0e07fae */ /* 0x000fe20009121850 */
[----:B------:R-:W-:Y:S02]  /*6880*/  LOP3.LUT R3, R3, 0x26, RZ, 0xfc, !PT ;  /* 0x0000002603037812 */ /* 0x000fe400078efcff */
[----:B------:R-:W-:Y:S02]  /*6890*/  ISETP.GE.AND P2, PT, R229, UR4, PT ;  /* 0x00000004e5007c0c */ /* 0x000fe4000bf46270 */
[----:B------:R-:W-:Y:S02]  /*68a0*/  ISETP.GE.AND P2, PT, R3, UR4, PT ;  /* 0x0000000403007c0c */ /* 0x000fe4000bf46270 */
[----:B------:R-:W-:Y:S01]  /*68b0*/  SHF.R.U32.HI R3, RZ, 0x7, R234 ;  /* 0x00000007ff037819 */ /* 0x000fe200000116ea */
[----:B------:R-:W-:-:S03]  /*68c0*/  IMAD.WIDE R164, R5, 0x4, R164 ;  /* 0x0000000405a47825 */ /* 0x000fc600078e02a4 */
[----:B------:R-:W-:Y:S02]  /*68d0*/  SGXT.U32 R3, R3, 0x1 ;  /* 0x000000010303781a */ /* 0x000fe40000000000 */
[--C-:B------:R-:W-:Y:S01]  /*68e0*/  SHF.R.U32.HI R228, RZ, 0x7, R234.reuse ;  /* 0x00000007ffe47819 */ /* 0x100fe200000116ea */
[----:B------:R1:W-:Y:S01]  /*68f0*/  LDGSTS.E [R224+0x38008], desc[UR16][R164.64], P4 ;  /* 0x38008000a4e07fae */ /* 0x0003e2000a121850 */
[----:B------:R-:W-:Y:S02]  /*6900*/  LOP3.LUT R3, R3, 0x8, RZ, 0xfc, !PT ;  /* 0x0000000803037812 */ /* 0x000fe400078efcff */
[----:B------:R-:W-:Y:S02]  /*6910*/  SGXT.U32 R228, R228, 0x1 ;  /* 0x00000001e4e4781a */ /* 0x000fe40000000000 */
[----:B------:R-:W-:Y:S02]  /*6920*/  ISETP.GE.AND P4, PT, R3, UR4, PT ;  /* 0x0000000403007c0c */ /* 0x000fe4000bf86270 */
[----:B------:R-:W-:-:S02]  /*6930*/  SHF.R.U32.HI R3, RZ, 0x7, R234 ;  /* 0x00000007ff037819 */ /* 0x000fc400000116ea */
[----:B------:R-:W-:Y:S02]  /*6940*/  LOP3.LUT R228, R228, 0xa, RZ, 0xfc, !PT ;  /* 0x0000000ae4e47812 */ /* 0x000fe400078efcff */
[----:B------:R-:W-:Y:S02]  /*6950*/  SGXT.U32 R3, R3, 0x1 ;  /* 0x000000010303781a */ /* 0x000fe40000000000 */
[----:B-1----:R-:W-:Y:S02]  /*6960*/  SEL R164, RZ, 0x4, P4 ;  /* 0x00000004ffa47807 */ /* 0x002fe40002000000 */
[----:B------:R-:W-:Y:S02]  /*6970*/  SEL R208, RZ, 0x4, P2 ;  /* 0x00000004ffd07807 */ /* 0x000fe40001000000 */
[----:B------:R-:W-:Y:S02]  /*6980*/  ISETP.GE.AND P4, PT, R228, UR4, PT ;  /* 0x00000004e4007c0c */ /* 0x000fe4000bf86270 */
[----:B------:R-:W-:-:S02]  /*6990*/  LOP3.LUT R3, R3, 0x28, RZ, 0xfc, !PT ;  /* 0x0000002803037812 */ /* 0x000fc400078efcff */
[----:B------:R-:W-:Y:S02]  /*69a0*/  SEL R208, R208, RZ, P0 ;  /* 0x000000ffd0d07207 */ /* 0x000fe40000000000 */
[----:B------:R-:W-:Y:S02]  /*69b0*/  SEL R226, RZ, 0x4, P4 ;  /* 0x00000004ffe27807 */ /* 0x000fe40002000000 */
[----:B------:R-:W-:Y:S02]  /*69c0*/  ISETP.GE.AND P4, PT, R3, UR4, PT ;  /* 0x0000000403007c0c */ /* 0x000fe4000bf86270 */
[----:B------:R-:W-:Y:S02]  /*69d0*/  ISETP.NE.U32.AND P2, PT, R208, RZ, PT ;  /* 0x000000ffd000720c */ /* 0x000fe40003f45070 */
[----:B------:R-:W-:Y:S02]  /*69e0*/  SEL R208, RZ, 0x4, P4 ;  /* 0x00000004ffd07807 */ /* 0x000fe40002000000 */
[----:B------:R-:W-:-:S02]  /*69f0*/  ISETP.NE.U32.AND P4, PT, R225, RZ, PT ;  /* 0x000000ffe100720c */ /* 0x000fc40003f85070 */
[----:B------:R-:W-:Y:S01]  /*6a00*/  SHF.R.U32.HI R209, RZ, 0x7, R234 ;  /* 0x00000007ffd17819 */ /* 0x000fe200000116ea */
[----:B------:R-:W-:Y:S01]  /*6a10*/  IMAD.WIDE R194, R5, 0x4, R194 ;  /* 0x0000000405c27825 */ /* 0x000fe200078e02c2 */
[----:B------:R-:W-:Y:S02]  /*6a20*/  SHF.R.U32.HI R228, RZ, 0x7, R234 ;  /* 0x00000007ffe47819 */ /* 0x000fe400000116ea */
[----:B------:R-:W-:Y:S01]  /*6a30*/  SGXT.U32 R209, R209, 0x1 ;  /* 0x00000001d1d1781a */ /* 0x000fe20000000000 */
[----:B------:R-:W-:Y:S01]  /*6a40*/  IMAD.WIDE R176, R5, 0x4, R176 ;  /* 0x0000000405b07825 */ /* 0x000fe200078e02b0 */
[----:B------:R-:W-:Y:S02]  /*6a50*/  SGXT.U32 R228, R228, 0x1 ;  /* 0x00000001e4e4781a */ /* 0x000fe40000000000 */
[----:B------:R-:W-:-:S03]  /*6a60*/  LOP3.LUT R209, R209, 0x2a, RZ, 0xfc, !PT ;  /* 0x0000002ad1d17812 */ /* 0x000fc600078efcff */
[----:B------:R1:W-:Y:S01]  /*6a70*/  LDGSTS.E [R224+0x3c000], desc[UR16][R194.64], P4 ;  /* 0x3c000000c2e07fae */ /* 0x0003e2000a121850 */
[----:B------:R-:W-:Y:S02]  /*6a80*/  ISETP.GE.AND P4, PT, R209, UR4, PT ;  /* 0x00000004d1007c0c */ /* 0x000fe4000bf86270 */
[----:B------:R-:W-:Y:S01]  /*6a90*/  LOP3.LUT R228, R228, 0xc, RZ, 0xfc, !PT ;  /* 0x0000000ce4e47812 */ /* 0x000fe200078efcff */
[----:B------:R2:W-:Y:S01]  /*6aa0*/  LDGSTS.E [R224+0x3c008], desc[UR16][R176.64], P1 ;  /* 0x3c008000b0e07fae */ /* 0x0005e20008921850 */
[----:B------:R-:W-:Y:S02]  /*6ab0*/  ISETP.GE.AND P1, PT, R191, UR4, PT ;  /* 0x00000004bf007c0c */ /* 0x000fe4000bf26270 */
[----:B------:R-:W-:Y:S02]  /*6ac0*/  SEL R209, RZ, 0x4, P4 ;  /* 0x00000004ffd17807 */ /* 0x000fe40002000000 */
[----:B------:R-:W-:Y:S02]  /*6ad0*/  ISETP.GE.AND P4, PT, R228, UR4, PT ;  /* 0x00000004e4007c0c */ /* 0x000fe4000bf86270 */
[----:B-1----:R-:W-:-:S02]  /*6ae0*/  SEL R195, RZ, 0x4, P1 ;  /* 0x00000004ffc37807 */ /* 0x002fc40000800000 */
[----:B------:R-:W-:Y:S02]  /*6af0*/  ISETP.GE.AND P1, PT, R202, UR4, PT ;  /* 0x00000004ca007c0c */ /* 0x000fe4000bf26270 */
[----:B------:R-:W-:Y:S02]  /*6b00*/  SEL R194, RZ, 0x4, P4 ;  /* 0x00000004ffc27807 */ /* 0x000fe40002000000 */
[----:B------:R-:W-:Y:S02]  /*6b10*/  ISETP.GE.AND P4, PT, R173, UR4, PT ;  /* 0x00000004ad007c0c */ /* 0x000fe4000bf86270 */
[----:B------:R-:W3:Y:S01]  /*6b20*/  LDL.LU R173, [R1+0x15c] ;  /* 0x00015c0001ad7983 */ /* 0x000ee20000300800 */
[----:B--2---:R-:W-:Y:S02]  /*6b30*/  SEL R177, RZ, 0x4, P1 ;  /* 0x00000004ffb17807 */ /* 0x004fe40000800000 */
[----:B------:R-:W-:Y:S01]  /*6b40*/  ISETP.GE.AND P1, PT, R203, UR4, PT ;  /* 0x00000004cb007c0c */ /* 0x000fe2000bf26270 */
[----:B------:R-:W2:Y:S04]  /*6b50*/  LDL.LU R191, [R1+0x158] ;  /* 0x0001580001bf7983 */ /* 0x000ea80000300800 */
[----:B------:R-:W4:Y:S04]  /*6b60*/  LDL.LU R202, [R1+0x154] ;  /* 0x0001540001ca7983 */ /* 0x000f280000300800 */
[----:B------:R-:W4:Y:S01]  /*6b70*/  LDL.LU R203, [R1+0x150] ;  /* 0x0001500001cb7983 */ /* 0x000f220000300800 */
[----:B------:R-:W-:-:S02]  /*6b80*/  SEL R165, RZ, 0x4, P4 ;  /* 0x00000004ffa57807 */ /* 0x000fc40002000000 */
[----:B------:R-:W-:Y:S02]  /*6b90*/  ISETP.GE.AND P4, PT, R248, UR4, PT ;  /* 0x00000004f8007c0c */ /* 0x000fe4000bf86270 */
[----:B------:R-:W-:Y:S02]  /*6ba0*/  SEL R3, R164, RZ, P0 ;  /* 0x000000ffa4037207 */ /* 0x000fe40000000000 */
[----:B------:R-:W-:Y:S02]  /*6bb0*/  SEL R164, RZ, 0x4, P4 ;  /* 0x00000004ffa47807 */ /* 0x000fe40002000000 */
[----:B------:R-:W-:Y:S02]  /*6bc0*/  ISETP.GE.AND P4, PT, R11, UR4, PT ;  /* 0x000000040b007c0c */ /* 0x000fe4000bf86270 */
[----:B------:R-:W-:Y:S02]  /*6bd0*/  SEL R208, R208, RZ, P0 ;  /* 0x000000ffd0d07207 */ /* 0x000fe40000000000 */
[----:B------:R-:W-:-:S02]  /*6be0*/  SEL R176, RZ, 0x4, P1 ;  /* 0x00000004ffb07807 */ /* 0x000fc40000800000 */
[----:B------:R-:W-:Y:S02]  /*6bf0*/  SEL R228, RZ, 0x4, P4 ;  /* 0x00000004ffe47807 */ /* 0x000fe40002000000 */
[----:B------:R-:W-:Y:S02]  /*6c00*/  ISETP.NE.U32.AND P1, PT, R208, RZ, PT ;  /* 0x000000ffd000720c */ /* 0x000fe40003f25070 */
[----:B------:R-:W-:-:S04]  /*6c10*/  ISETP.GE.AND P4, PT, R12, UR4, PT ;  /* 0x000000040c007c0c */ /* 0x000fc8000bf86270 */
[----:B------:R-:W-:Y:S02]  /*6c20*/  SEL R224, RZ, 0x4, P4 ;  /* 0x00000004ffe07807 */ /* 0x000fe40002000000 */
[----:B------:R-:W-:Y:S01]  /*6c30*/  ISETP.GE.AND P4, PT, R13, UR4, PT ;  /* 0x000000040d007c0c */ /* 0x000fe2000bf86270 */
[----:B------:R-:W-:Y:S01]  /*6c40*/  IMAD.WIDE R180, R5, 0x4, R180 ;  /* 0x0000000405b47825 */ /* 0x000fe200078e02b4 */
[----:B------:R-:W-:-:S04]  /*6c50*/  SHF.R.U32.HI R229, RZ, 0x7, R234 ;  /* 0x00000007ffe57819 */ /* 0x000fc800000116ea */
[----:B------:R-:W-:-:S04]  /*6c60*/  SGXT.U32 R229, R229, 0x1 ;  /* 0x00000001e5e5781a */ /* 0x000fc80000000000 */
[----:B------:R-:W-:Y:S02]  /*6c70*/  LOP3.LUT R229, R229, 0x3e, RZ, 0xfc, !PT ;  /* 0x0000003ee5e57812 */ /* 0x000fe400078efcff */
[----:B------:R-:W-:Y:S02]  /*6c80*/  SEL R209, R209, RZ, P0 ;  /* 0x000000ffd1d17207 */ /* 0x000fe40000000000 */
[----:B------:R-:W-:Y:S02]  /*6c90*/  SEL R248, R226, RZ, P0 ;  /* 0x000000ffe2f87207 */ /* 0x000fe40000000000 */
[----:B------:R-:W-:Y:S02]  /*6ca0*/  SEL R194, R194, RZ, P0 ;  /* 0x000000ffc2c27207 */ /* 0x000fe40000000000 */
[----:B------:R-:W-:Y:S02]  /*6cb0*/  SEL R165, R165, RZ, P0 ;  /* 0x000000ffa5a57207 */ /* 0x000fe40000000000 */
[----:B------:R-:W-:Y:S01]  /*6cc0*/  SEL R164, R164, RZ, P0 ;  /* 0x000000ffa4a47207 */ /* 0x000fe20000000000 */
[----:B------:R-:W-:-:S04]  /*6cd0*/  IMAD.WIDE R168, R5, 0x4, R168 ;  /* 0x0000000405a87825 */ /* 0x000fc800078e02a8 */
[----:B------:R-:W-:-:S04]  /*6ce0*/  IMAD.WIDE R198, R5, 0x4, R198 ;  /* 0x0000000405c67825 */ /* 0x000fc800078e02c6 */
[----:B------:R-:W-:-:S04]  /*6cf0*/  IMAD.WIDE R158, R5, 0x4, R158 ;  /* 0x00000004059e7825 */ /* 0x000fc800078e029e */
[----:B------:R-:W-:-:S04]  /*6d00*/  IMAD.WIDE R206, R5, 0x4, R206 ;  /* 0x0000000405ce7825 */ /* 0x000fc800078e02ce */
[----:B------:R-:W-:-:S04]  /*6d10*/  IMAD.WIDE R204, R5, 0x4, R204 ;  /* 0x0000000405cc7825 */ /* 0x000fc800078e02cc */
[----:B------:R-:W-:-:S04]  /*6d20*/  IMAD.WIDE R200, R5, 0x4, R200 ;  /* 0x0000000405c87825 */ /* 0x000fc800078e02c8 */
[----:B------:R-:W-:-:S04]  /*6d30*/  IMAD.WIDE R196, R5, 0x4, R196 ;  /* 0x0000000405c47825 */ /* 0x000fc800078e02c4 */
[----:B---3--:R-:W-:-:S05]  /*6d40*/  IMAD.WIDE R172, R5, 0x4, R172 ;  /* 0x0000000405ac7825 */ /* 0x008fca00078e02ac */
[----:B------:R-:W-:Y:S01]  /*6d50*/  LDGSTS.E [R221+0x38000], desc[UR16][R172.64], P3 ;  /* 0x38000000acdd7fae */ /* 0x000fe20009921850 */
[----:B----4-:R-:W-:Y:S01]  /*6d60*/  IMAD.WIDE R202, R5, 0x4, R202 ;  /* 0x0000000405ca7825 */ /* 0x010fe200078e02ca */
[----:B------:R-:W-:Y:S02]  /*6d70*/  ISETP.GE.AND P3, PT, R8, UR4, PT ;  /* 0x0000000408007c0c */ /* 0x000fe4000bf66270 */
[----:B------:R-:W5:Y:S04]  /*6d80*/  LDL.LU R8, [R1+0x14c] ;  /* 0x00014c0001087983 */ /* 0x000f680000300800 */
[----:B------:R-:W-:Y:S01]  /*6d90*/  LDGSTS.E [R221+0x38008], desc[UR16][R202.64], P5 ;  /* 0x38008000cadd7fae */ /* 0x000fe2000a921850 */
[----:B------:R-:W-:Y:S02]  /*6da0*/  ISETP.GE.AND P5, PT, R231, UR4, PT ;  /* 0x00000004e7007c0c */ /* 0x000fe4000bfa6270 */
[----:B------:R-:W-:-:S02]  /*6db0*/  SEL R225, RZ, 0x4, P3 ;  /* 0x00000004ffe17807 */ /* 0x000fc40001800000 */
[----:B------:R-:W-:Y:S02]  /*6dc0*/  SEL R231, RZ, 0x4, P5 ;  /* 0x00000004ffe77807 */ /* 0x000fe40002800000 */
[----:B------:R-:W-:Y:S02]  /*6dd0*/  ISETP.GE.AND P5, PT, R230, UR4, PT ;  /* 0x00000004e6007c0c */ /* 0x000fe4000bfa6270 */
[----:B------:R-:W-:Y:S01]  /*6de0*/  ISETP.GE.AND P3, PT, R9, UR4, PT ;  /* 0x0000000409007c0c */ /* 0x000fe2000bf66270 */
[----:B--2---:R-:W-:Y:S01]  /*6df0*/  IMAD.WIDE R190, R5, 0x4, R190 ;  /* 0x0000000405be7825 */ /* 0x004fe200078e02be */
[----:B------:R-:W-:Y:S01]  /*6e00*/  SEL R230, RZ, 0x4, P5 ;  /* 0x00000004ffe67807 */ /* 0x000fe20002800000 */
[----:B------:R-:W5:Y:S01]  /*6e10*/  LDL.LU R9, [R1+0x148] ;  /* 0x0001480001097983 */ /* 0x000f620000300800 */
[----:B------:R-:W-:Y:S02]  /*6e20*/  SEL R208, RZ, 0x4, P3 ;  /* 0x00000004ffd07807 */ /* 0x000fe40001800000 */
[----:B------:R-:W-:Y:S01]  /*6e30*/  ISETP.GE.AND P5, PT, R227, UR4, PT ;  /* 0x00000004e3007c0c */ /* 0x000fe2000bfa6270 */
[----:B------:R-:W-:Y:S01]  /*6e40*/  LDGSTS.E [R221+0x3c000], desc[UR16][R190.64], P6 ;  /* 0x3c000000bedd7fae */ /* 0x000fe2000b121850 */
[----:B------:R-:W-:-:S03]  /*6e50*/  ISETP.GE.AND P3, PT, R10, UR4, PT ;  /* 0x000000040a007c0c */ /* 0x000fc6000bf66270 */
[----:B------:R-:W5:Y:S01]  /*6e60*/  LDL.LU R10, [R1+0x144] ;  /* 0x00014400010a7983 */ /* 0x000f620000300800 */
[----:B------:R-:W-:-:S03]  /*6e70*/  SEL R227, RZ, 0x4, P5 ;  /* 0x00000004ffe37807 */ /* 0x000fc60002800000 */
[----:B------:R-:W5:Y:S01]  /*6e80*/  LDL.LU R11, [R1+0x140] ;  /* 0x00014000010b7983 */ /* 0x000f620000300800 */
[----:B------:R-:W-:-:S03]  /*6e90*/  ISETP.GE.AND P5, PT, R14, UR4, PT ;  /* 0x000000040e007c0c */ /* 0x000fc6000bfa6270 */
[----:B------:R-:W5:Y:S01]  /*6ea0*/  LDL.LU R12, [R1+0x13c] ;  /* 0x00013c00010c7983 */ /* 0x000f620000300800 */
[----:B------:R-:W-:-:S03]  /*6eb0*/  ISETP.GE.AND P6, PT, R0, UR4, PT ;  /* 0x0000000400007c0c */ /* 0x000fc6000bfc6270 */
[----:B------:R-:W5:Y:S04]  /*6ec0*/  LDL.LU R13, [R1+0x138] ;  /* 0x00013800010d7983 */ /* 0x000f680000300800 */
[----:B------:R-:W5:Y:S04]  /*6ed0*/  LDL.LU R14, [R1+0x134] ;  /* 0x00013400010e7983 */ /* 0x000f680000300800 */
[----:B------:R-:W5:Y:S04]  /*6ee0*/  LDL.LU R0, [R1+0x130] ;  /* 0x0001300001007983 */ /* 0x000f680000300800 */
[----:B------:R1:W-:Y:S02]  /*6ef0*/  LDGSTS.E [R221+0x3c008], desc[UR16][R180.64], P2 ;  /* 0x3c008000b4dd7fae */ /* 0x0003e40009121850 */
[----:B-1----:R-:W-:-:S02]  /*6f00*/  SEL R221, R177, RZ, P0 ;  /* 0x000000ffb1dd7207 */ /* 0x002fc40000000000 */
[----:B------:R-:W1:Y:S01]  /*6f10*/  S2R R177, SR_TID.X ;  /* 0x0000000000b17919 */ /* 0x000e620000002100 */
[----:B------:R-:W-:Y:S02]  /*6f20*/  SEL R234, RZ, 0x4, P6 ;  /* 0x00000004ffea7807 */ /* 0x000fe40003000000 */
[----:B------:R-:W-:-:S04]  /*6f30*/  ISETP.GE.AND P6, PT, R232, UR4, PT ;  /* 0x00000004e8007c0c */ /* 0x000fc8000bfc6270 */
[----:B------:R-:W-:Y:S02]  /*6f40*/  SEL R232, RZ, 0x4, P6 ;  /* 0x00000004ffe87807 */ /* 0x000fe40003000000 */
[----:B------:R-:W-:Y:S02]  /*6f50*/  ISETP.GE.AND P6, PT, R229, UR4, PT ;  /* 0x00000004e5007c0c */ /* 0x000fe4000bfc6270 */
[----:B------:R-:W-:Y:S02]  /*6f60*/  ISETP.GE.AND P2, PT, R233, UR4, PT ;  /* 0x00000004e9007c0c */ /* 0x000fe4000bf46270 */
[----:B------:R-:W-:Y:S02]  /*6f70*/  SEL R180, RZ, 0x4, P6 ;  /* 0x00000004ffb47807 */ /* 0x000fe40003000000 */
[----:B------:R-:W-:Y:S02]  /*6f80*/  SEL R172, RZ, 0x4, P3 ;  /* 0x00000004ffac7807 */ /* 0x000fe40001800000 */
[----:B------:R-:W-:-:S02]  /*6f90*/  SEL R173, RZ, 0x4, P4 ;  /* 0x00000004ffad7807 */ /* 0x000fc40002000000 */
[----:B------:R-:W-:Y:S02]  /*6fa0*/  SEL R203, R225, RZ, P0 ;  /* 0x000000ffe1cb7207 */ /* 0x000fe40000000000 */
[----:B------:R-:W-:Y:S02]  /*6fb0*/  SEL R226, RZ, 0x4, P5 ;  /* 0x00000004ffe27807 */ /* 0x000fe40002800000 */
[----:B------:R-:W-:Y:S02]  /*6fc0*/  SEL R233, RZ, 0x4, P2 ;  /* 0x00000004ffe97807 */ /* 0x000fe40001000000 */
[----:B-1----:R-:W-:-:S04]  /*6fd0*/  LOP3.LUT R177, R177, 0x3f, RZ, 0xc0, !PT ;  /* 0x0000003fb1b17812 */ /* 0x002fc800078ec0ff */
[----:B------:R-:W-:Y:S02]  /*6fe0*/  ISETP.GE.AND P6, PT, R177, UR4, PT ;  /* 0x00000004b1007c0c */ /* 0x000fe4000bfc6270 */
[----:B------:R-:W-:Y:S02]  /*6ff0*/  ISETP.NE.U32.AND P3, PT, R209, RZ, PT ;  /* 0x000000ffd100720c */ /* 0x000fe40003f65070 */
[----:B------:R-:W-:Y:S02]  /*7000*/  SEL R225, RZ, 0x4, P6 ;  /* 0x00000004ffe17807 */ /* 0x000fe40003000000 */
[----:B------:R-:W-:Y:S02]  /*7010*/  SEL R229, R195, RZ, P0 ;  /* 0x000000ffc3e57207 */ /* 0x000fe40000000000 */
[----:B------:R-:W-:Y:S02]  /*7020*/  ISETP.NE.U32.AND P4, PT, R194, RZ, PT ;  /* 0x000000ffc200720c */ /* 0x000fe40003f85070 */
[----:B------:R-:W-:-:S02]  /*7030*/  ISETP.NE.U32.AND P5, PT, R165, RZ, PT ;  /* 0x000000ffa500720c */ /* 0x000fc40003fa5070 */
[----:B------:R-:W-:Y:S02]  /*7040*/  ISETP.NE.U32.AND P2, PT, R164, RZ, PT ;  /* 0x000000ffa400720c */ /* 0x000fe40003f45070 */
[----:B------:R-:W-:Y:S02]  /*7050*/  SEL R209, R176, RZ, P0 ;  /* 0x000000ffb0d17207 */ /* 0x000fe40000000000 */
[----:B------:R-:W-:Y:S02]  /*7060*/  SEL R195, R172, RZ, P0 ;  /* 0x000000ffacc37207 */ /* 0x000fe40000000000 */
[----:B------:R-:W-:Y:S02]  /*7070*/  SEL R190, R173, RZ, P0 ;  /* 0x000000ffadbe7207 */ /* 0x000fe40000000000 */
[----:B------:R-:W-:Y:S02]  /*7080*/  SEL R202, R208, RZ, P0 ;  /* 0x000000ffd0ca7207 */ /* 0x000fe40000000000 */
[----:B------:R-:W-:-:S02]  /*7090*/  SEL R194, R228, RZ, P0 ;  /* 0x000000ffe4c27207 */ /* 0x000fc40000000000 */
[----:B------:R-:W-:Y:S02]  /*70a0*/  SEL R191, R224, RZ, P0 ;  /* 0x000000ffe0bf7207 */ /* 0x000fe40000000000 */
        /* <DEDUP_REMOVED lines=9> */
[----:B------:R-:W-:Y:S02]  /*7140*/  ISETP.NE.U32.AND P0, PT, R3, RZ, PT ;  /* 0x000000ff0300720c */ /* 0x000fe40003f05070 */
[----:B------:R-:W-:Y:S01]  /*7150*/  ISETP.NE.U32.AND P6, PT, R248, RZ, PT ;  /* 0x000000fff800720c */ /* 0x000fe20003fc5070 */
[----:B------:R-:W-:-:S10]  /*7160*/  IMAD.WIDE R192, R5, 0x4, R192 ;  /* 0x0000000405c07825 */ /* 0x000fd400078e02c0 */
[----:B------:R-:W-:Y:S01]  /*7170*/  LDGSTS.E [R213+0x38000], desc[UR16][R168.64], P0 ;  /* 0x38000000a8d57fae */ /* 0x000fe20008121850 */
[----:B------:R-:W-:-:S03]  /*7180*/  ISETP.NE.U32.AND P0, PT, R229, RZ, PT ;  /* 0x000000ffe500720c */ /* 0x000fc60003f05070 */
[----:B------:R-:W-:Y:S01]  /*7190*/  LDGSTS.E [R213+0x38008], desc[UR16][R198.64], P6 ;  /* 0x38008000c6d57fae */ /* 0x000fe2000b121850 */
[----:B------:R-:W-:-:S03]  /*71a0*/  ISETP.NE.U32.AND P6, PT, R221, RZ, PT ;  /* 0x000000ffdd00720c */ /* 0x000fc60003fc5070 */
[----:B------:R-:W-:Y:S01]  /*71b0*/  LDGSTS.E [R213+0x3c000], desc[UR16][R158.64], P1 ;  /* 0x3c0000009ed57fae */ /* 0x000fe20008921850 */
[----:B------:R-:W-:-:S03]  /*71c0*/  ISETP.NE.U32.AND P1, PT, R209, RZ, PT ;  /* 0x000000ffd100720c */ /* 0x000fc60003f25070 */
[----:B------:R-:W-:Y:S01]  /*71d0*/  LDGSTS.E [R213+0x3c008], desc[UR16][R206.64], P3 ;  /* 0x3c008000ced57fae */ /* 0x000fe20009921850 */
[----:B------:R-:W-:Y:S01]  /*71e0*/  ISETP.NE.U32.AND P3, PT, R203, RZ, PT ;  /* 0x000000ffcb00720c */ /* 0x000fe20003f65070 */
[C---:B------:R-:W-:Y:S02]  /*71f0*/  IMAD.WIDE R188, R5.reuse, 0x4, R188 ;  /* 0x0000000405bc7825 */ /* 0x040fe400078e02bc */
[----:B------:R-:W-:Y:S01]  /*7200*/  LDGSTS.E [R214+0x38000], desc[UR16][R204.64], P4 ;  /* 0x38000000ccd67fae */ /* 0x000fe2000a121850 */
[----:B------:R-:W-:Y:S01]  /*7210*/  ISETP.NE.U32.AND P4, PT, R202, RZ, PT ;  /* 0x000000ffca00720c */ /* 0x000fe20003f85070 */
[----:B------:R-:W-:Y:S02]  /*7220*/  IMAD.WIDE R186, R5, 0x4, R186 ;  /* 0x0000000405ba7825 */ /* 0x000fe400078e02ba */
[----:B------:R-:W-:Y:S01]  /*7230*/  LDGSTS.E [R214+0x38008], desc[UR16][R200.64], P5 ;  /* 0x38008000c8d67fae */ /* 0x000fe2000a921850 */
[----:B------:R-:W-:Y:S01]  /*7240*/  ISETP.NE.U32.AND P5, PT, R195, RZ, PT ;  /* 0x000000ffc300720c */ /* 0x000fe20003fa5070 */
[----:B------:R-:W-:-:S02]  /*7250*/  IMAD.WIDE R184, R5, 0x4, R184 ;  /* 0x0000000405b87825 */ /* 0x000fc400078e02b8 */
[----:B------:R-:W-:Y:S01]  /*7260*/  LDGSTS.E [R214+0x3c000], desc[UR16][R196.64], P2 ;  /* 0x3c000000c4d67fae */ /* 0x000fe20009121850 */
[----:B------:R-:W-:-:S03]  /*7270*/  ISETP.NE.U32.AND P2, PT, R194, RZ, PT ;  /* 0x000000ffc200720c */ /* 0x000fc60003f45070 */
[----:B------:R-:W-:Y:S01]  /*7280*/  LDGSTS.E [R214+0x3c008], desc[UR16][R192.64], P0 ;  /* 0x3c008000c0d67fae */ /* 0x000fe20008121850 */
[----:B------:R-:W-:-:S03]  /*7290*/  ISETP.NE.U32.AND P0, PT, R191, RZ, PT ;  /* 0x000000ffbf00720c */ /* 0x000fc60003f05070 */
[----:B------:R-:W-:Y:S01]  /*72a0*/  LDGSTS.E [R215+0x38000], desc[UR16][R188.64], P6 ;  /* 0x38000000bcd77fae */ /* 0x000fe2000b121850 */
[----:B------:R-:W-:-:S03]  /*72b0*/  ISETP.NE.U32.AND P6, PT, R190, RZ, PT ;  /* 0x000000ffbe00720c */ /* 0x000fc60003fc5070 */
[----:B------:R1:W-:Y:S01]  /*72c0*/  LDGSTS.E [R215+0x38008], desc[UR16][R186.64], P1 ;  /* 0x38008000bad77fae */ /* 0x0003e20008921850 */
[----:B------:R-:W-:Y:S01]  /*72d0*/  ISETP.NE.U32.AND P1, PT, R181, RZ, PT ;  /* 0x000000ffb500720c */ /* 0x000fe20003f25070 */
[C---:B------:R-:W-:Y:S02]  /*72e0*/  IMAD.WIDE R182, R5.reuse, 0x4, R182 ;  /* 0x0000000405b67825 */ /* 0x040fe400078e02b6 */
[----:B------:R-:W-:Y:S01]  /*72f0*/  LDGSTS.E [R215+0x3c000], desc[UR16][R184.64], P3 ;  /* 0x3c000000b8d77fae */ /* 0x000fe20009921850 */
[----:B------:R-:W-:Y:S01]  /*7300*/  ISETP.NE.U32.AND P3, PT, R164, RZ, PT ;  /* 0x000000ffa400720c */ /* 0x000fe20003f65070 */
[C---:B------:R-:W-:Y:S02]  /*7310*/  IMAD.WIDE R178, R5.reuse, 0x4, R178 ;  /* 0x0000000405b27825 */ /* 0x040fe400078e02b2 */
[----:B------:R-:W-:Y:S02]  /*7320*/  LDGSTS.E [R215+0x3c008], desc[UR16][R182.64], P4 ;  /* 0x3c008000b6d77fae */ /* 0x000fe4000a121850 */
[----:B------:R-:W-:Y:S01]  /*7330*/  IMAD.WIDE R174, R5, 0x4, R174 ;  /* 0x0000000405ae7825 */ /* 0x000fe200078e02ae */
[----:B------:R-:W-:Y:S01]  /*7340*/  ISETP.NE.U32.AND P4, PT, R165, RZ, PT ;  /* 0x000000ffa500720c */ /* 0x000fe20003f85070 */
[----:B------:R-:W-:Y:S02]  /*7350*/  LDGSTS.E [R216+0x38000], desc[UR16][R178.64], P5 ;  /* 0x38000000b2d87fae */ /* 0x000fe4000a921850 */
[C---:B------:R-:W-:Y:S01]  /*7360*/  IMAD.WIDE R170, R5.reuse, 0x4, R170 ;  /* 0x0000000405aa7825 */ /* 0x040fe200078e02aa */
[----:B------:R-:W-:Y:S01]  /*7370*/  ISETP.NE.U32.AND P5, PT, R172, RZ, PT ;  /* 0x000000ffac00720c */ /* 0x000fe20003fa5070 */
        /* <DEDUP_REMOVED lines=9> */
[----:B------:R-:W-:Y:S01]  /*7410*/  LDGSTS.E [R217+0x38000], desc[UR16][R162.64], P1 ;  /* 0x38000000a2d97fae */ /* 0x000fe20008921850 */
[----:B------:R-:W-:Y:S01]  /*7420*/  ISETP.NE.U32.AND P1, PT, R180, RZ, PT ;  /* 0x000000ffb400720c */ /* 0x000fe20003f25070 */
[----:B------:R-:W-:-:S02]  /*7430*/  IMAD.WIDE R156, R5, 0x4, R156 ;  /* 0x00000004059c7825 */ /* 0x000fc400078e029c */
[----:B------:R-:W-:Y:S01]  /*7440*/  LDGSTS.E [R217+0x38008], desc[UR16][R160.64], P3 ;  /* 0x38008000a0d97fae */ /* 0x000fe20009921850 */
[----:B------:R-:W-:Y:S01]  /*7450*/  ISETP.NE.U32.AND P3, PT, R225, RZ, PT ;  /* 0x000000ffe100720c */ /* 0x000fe20003f65070 */
[C---:B------:R-:W-:Y:S02]  /*7460*/  IMAD.WIDE R154, R5.reuse, 0x4, R154 ;  /* 0x00000004059a7825 */ /* 0x040fe400078e029a */
[----:B------:R-:W-:Y:S02]  /*7470*/  LDGSTS.E [R217+0x3c000], desc[UR16][R156.64], P4 ;  /* 0x3c0000009cd97fae */ /* 0x000fe4000a121850 */
[C---:B------:R-:W-:Y:S02]  /*7480*/  IMAD.WIDE R152, R5.reuse, 0x4, R152 ;  /* 0x0000000405987825 */ /* 0x040fe400078e0298 */
[----:B------:R-:W-:Y:S02]  /*7490*/  LDGSTS.E [R217+0x3c008], desc[UR16][R154.64], P5 ;  /* 0x3c0080009ad97fae */ /* 0x000fe4000a921850 */
[----:B------:R-:W-:-:S02]  /*74a0*/  IMAD.WIDE R148, R5, 0x4, R148 ;  /* 0x0000000405947825 */ /* 0x000fc400078e0294 */
[----:B------:R-:W-:Y:S02]  /*74b0*/  LDGSTS.E [R212+0x38000], desc[UR16][R152.64], P2 ;  /* 0x3800000098d47fae */ /* 0x000fe40009121850 */
[----:B-1----:R-:W-:Y:S02]  /*74c0*/  IMAD.SHL.U32 R186, R17, 0x40, RZ ;  /* 0x0000004011ba7824 */ /* 0x002fe400078e00ff */
[C---:B------:R-:W-:Y:S01]  /*74d0*/  IMAD.WIDE R150, R5.reuse, 0x4, R150 ;  /* 0x0000000405967825 */ /* 0x040fe200078e0296 */
[----:B------:R-:W-:Y:S03]  /*74e0*/  LDGSTS.E [R212+0x38008], desc[UR16][R148.64], P0 ;  /* 0x3800800094d47fae */ /* 0x000fe60008121850 */
[----:B------:R-:W-:Y:S01]  /*74f0*/  IMAD.WIDE R18, R5, 0x4, R18 ;  /* 0x0000000405127825 */ /* 0x000fe200078e0212 */
[----:B------:R-:W-:Y:S03]  /*7500*/  LDGSTS.E [R212+0x3c000], desc[UR16][R150.64], P6 ;  /* 0x3c00000096d47fae */ /* 0x000fe6000b121850 */
[C---:B------:R-:W-:Y:S01]  /*7510*/  IMAD.WIDE R20, R186.reuse, 0x4, R20 ;  /* 0x00000004ba147825 */ /* 0x040fe200078e0214 */
[----:B------:R-:W-:Y:S03]  /*7520*/  LDGSTS.E [R212+0x3c008], desc[UR16][R18.64], P1 ;  /* 0x3c00800012d47fae */ /* 0x000fe60008921850 */
[C---:B------:R-:W-:Y:S01]  /*7530*/  IMAD.WIDE R24, R186.reuse, 0x4, R24 ;  /* 0x00000004ba187825 */ /* 0x040fe200078e0218 */
[----:B------:R-:W0:Y:S03]  /*7540*/  LDGDEPBAR ;  /* 0x00000000000079af */ /* 0x000e260000000000 */
[C---:B------:R-:W-:Y:S01]  /*7550*/  IMAD.WIDE R28, R186.reuse, 0x4, R28 ;  /* 0x00000004ba1c7825 */ /* 0x040fe200078e021c */
[----:B------:R-:W-:Y:S03]  /*7560*/  LDGSTS.E [R211+0x10000], desc[UR16][R20.64], P3 ;  /* 0x1000000014d37fae */ /* 0x000fe60009921850 */
[C---:B------:R-:W-:Y:S01]  /*7570*/  IMAD.WIDE R32, R186.reuse, 0x4, R32 ;  /* 0x00000004ba207825 */ /* 0x040fe200078e0220 */
[----:B------:R1:W-:Y:S03]  /*7580*/  LDGSTS.E [R211+0x10400], desc[UR16][R24.64], P3 ;  /* 0x1040000018d37fae */ /* 0x0003e60009921850 */
[C---:B------:R-:W-:Y:S01]  /*7590*/  IMAD.WIDE R36, R186.reuse, 0x4, R36 ;  /* 0x00000004ba247825 */ /* 0x040fe200078e0224 */
[----:B------:R-:W-:Y:S03]  /*75a0*/  LDGSTS.E [R211+0x10800], desc[UR16][R28.64], P3 ;  /* 0x108000001cd37fae */ /* 0x000fe60009921850 */
        /* <DEDUP_REMOVED lines=57> */
[----:B------:R-:W2:Y:S03]  /*7940*/  S2R R3, SR_TID.X ;  /* 0x0000000000037919 */ /* 0x000ea60000002100 */
[C---:B------:R-:W-:Y:S01]  /*7950*/  IMAD.WIDE R30, R186.reuse, 0x4, R30 ;  /* 0x00000004ba1e7825 */ /* 0x040fe200078e021e */
[----:B------:R-:W-:Y:S03]  /*7960*/  LDGSTS.E [R211+0x17c00], desc[UR16][R144.64], P3 ;  /* 0x17c0000090d37fae */ /* 0x000fe60009921850 */
[C---:B------:R-:W-:Y:S01]  /*7970*/  IMAD.WIDE R34, R186.reuse, 0x4, R34 ;  /* 0x00000004ba227825 */ /* 0x040fe200078e0222 */
[----:B------:R-:W-:Y:S03]  /*7980*/  LDGSTS.E [R210+0x10200], desc[UR16][R22.64], P3 ;  /* 0x1020000016d27fae */ /* 0x000fe60009921850 */
[C---:B------:R-:W-:Y:S01]  /*7990*/  IMAD.WIDE R38, R186.reuse, 0x4, R38 ;  /* 0x00000004ba267825 */ /* 0x040fe200078e0226 */
[----:B------:R3:W-:Y:S03]  /*79a0*/  LDGSTS.E [R210+0x10600], desc[UR16][R26.64], P3 ;  /* 0x106000001ad27fae */ /* 0x0007e60009921850 */
        /* <DEDUP_REMOVED lines=34> */
[----:B------:R-:W-:Y:S01]  /*7bd0*/  IMAD.WIDE R110, R186, 0x4, R110 ;  /* 0x00000004ba6e7825 */ /* 0x000fe200078e026e */
[----:B------:R4:W-:Y:S01]  /*7be0*/  LDGSTS.E [R210+0x14e00], desc[UR16][R98.64], P3 ;  /* 0x14e0000062d27fae */ /* 0x0009e20009921850 */
[----:B------:R-:W-:-:S02]  /*7bf0*/  ISETP.GE.AND P0, PT, R7, 0x40, PT ;  /* 0x000000400700780c */ /* 0x000fc40003f06270 */
        /* <DEDUP_REMOVED lines=18> */
[----:B--2---:R-:W-:-:S03]  /*7d20*/  SHF.R.U32.HI R3, RZ, 0x7, R3 ;  /* 0x00000007ff037819 */ /* 0x004fc60000011603 */
[----:B------:R2:W-:Y:S04]  /*7d30*/  LDGSTS.E [R210+0x17600], desc[UR16][R138.64], P3 ;  /* 0x176000008ad27fae */ /* 0x0005e80009921850 */
[----:B------:R2:W-:Y:S04]  /*7d40*/  LDGSTS.E [R210+0x17a00], desc[UR16][R142.64], P3 ;  /* 0x17a000008ed27fae */ /* 0x0005e80009921850 */
[----:B------:R2:W-:Y:S01]  /*7d50*/  LDGSTS.E [R210+0x17e00], desc[UR16][R146.64], P3 ;  /* 0x17e0000092d27fae */ /* 0x0005e20009921850 */
[----:B------:R-:W-:-:S03]  /*7d60*/  SGXT.U32 R3, R3, 0x1 ;  /* 0x000000010303781a */ /* 0x000fc60000000000 */
[----:B------:R-:W0:Y:S01]  /*7d70*/  LDGDEPBAR ;  /* 0x00000000000079af */ /* 0x000e220000000000 */
[----:B-1----:R-:W-:Y:S02]  /*7d80*/  CS2R R24, SRZ ;  /* 0x0000000000187805 */ /* 0x002fe4000001ff00 */
[----:B---3--:R-:W-:Y:S02]  /*7d90*/  CS2R R26, SRZ ;  /* 0x00000000001a7805 */ /* 0x008fe4000001ff00 */
[----:B------:R-:W-:Y:S02]  /*7da0*/  CS2R R28, SRZ ;  /* 0x00000000001c7805 */ /* 0x000fe4000001ff00 */
[----:B----4-:R-:W-:Y:S02]  /*7db0*/  CS2R R30, SRZ ;  /* 0x00000000001e7805 */ /* 0x010fe4000001ff00 */
[----:B------:R-:W-:Y:S02]  /*7dc0*/  CS2R R32, SRZ ;  /* 0x0000000000207805 */ /* 0x000fe4000001ff00 */
[----:B------:R-:W-:-:S02]  /*7dd0*/  CS2R R34, SRZ ;  /* 0x0000000000227805 */ /* 0x000fc4000001ff00 */
[----:B------:R-:W-:Y:S02]  /*7de0*/  CS2R R36, SRZ ;  /* 0x0000000000247805 */ /* 0x000fe4000001ff00 */
[----:B------:R-:W-:Y:S02]  /*7df0*/  CS2R R38, SRZ ;  /* 0x0000000000267805 */ /* 0x000fe4000001ff00 */
[----:B------:R-:W-:Y:S02]  /*7e00*/  CS2R R40, SRZ ;  /* 0x0000000000287805 */ /* 0x000fe4000001ff00 */
[----:B------:R-:W-:Y:S02]  /*7e10*/  CS2R R42, SRZ ;  /* 0x00000000002a7805 */ /* 0x000fe4000001ff00 */
        /* <DEDUP_REMOVED lines=47> */
[----:B--2---:R-:W-:Y:S02]  /*8110*/  CS2R R138, SRZ ;  /* 0x00000000008a7805 */ /* 0x004fe4000001ff00 */
[----:B------:R-:W-:Y:S02]  /*8120*/  CS2R R140, SRZ ;  /* 0x00000000008c7805 */ /* 0x000fe4000001ff00 */
[----:B------:R-:W-:-:S02]  /*8130*/  CS2R R142, SRZ ;  /* 0x00000000008e7805 */ /* 0x000fc4000001ff00 */
[----:B------:R-:W-:Y:S02]  /*8140*/  CS2R R144, SRZ ;  /* 0x0000000000907805 */ /* 0x000fe4000001ff00 */
[----:B------:R-:W-:Y:S02]  /*8150*/  CS2R R146, SRZ ;  /* 0x0000000000927805 */ /* 0x000fe4000001ff00 */
[----:B------:R-:W-:Y:S02]  /*8160*/  CS2R R148, SRZ ;  /* 0x0000000000947805 */ /* 0x000fe4000001ff00 */
[----:B------:R-:W-:Y:S01]  /*8170*/  CS2R R150, SRZ ;  /* 0x0000000000967805 */ /* 0x000fe2000001ff00 */
[----:B------:R-:W-:Y:S06]  /*8180*/  @!P0 BRA `(.L_x_0) ;  /* 0x0000005c00648947 */ /* 0x000fec0003800000 */
[----:B------:R-:W2:Y:S01]  /*8190*/  LDL.LU R225, [R1+0x94] ;  /* 0x0000940001e17983 */ /* 0x000ea20000300800 */
[----:B-----5:R-:W-:Y:S02]  /*81a0*/  SHF.R.S32.HI R17, RZ, 0x1f, R14 ;  /* 0x0000001fff117819 */ /* 0x020fe4000001140e */
[----:B------:R-:W-:Y:S01]  /*81b0*/  SHF.R.S32.HI R18, RZ, 0x1f, R13 ;  /* 0x0000001fff127819 */ /* 0x000fe2000001140d */
[----:B------:R-:W1:Y:S01]  /*81c0*/  S2R R187, SR_TID.X ;  /* 0x0000000000bb7919 */ /* 0x000e620000002100 */
[----:B------:R-:W-:Y:S01]  /*81d0*/  SHF.R.S32.HI R128, RZ, 0x1f, R7 ;  /* 0x0000001fff807819 */ /* 0x000fe20000011407 */
[----:B------:R-:W-:Y:S04]  /*81e0*/  STL [R1+0x140], R5 ;  /* 0x0001400501007387 */ /* 0x000fe80000100800 */
[----:B------:R-:W-:Y:S04]  /*81f0*/  STL [R1+0x13c], R16 ;  /* 0x00013c1001007387 */ /* 0x000fe80000100800 */
[----:B------:R-:W-:Y:S04]  /*8200*/  STL [R1+0x138], R4 ;  /* 0x0001380401007387 */ /* 0x000fe80000100800 */
[----:B------:R3:W-:Y:S04]  /*8210*/  STL [R1+0x134], R2 ;  /* 0x0001340201007387 */ /* 0x0007e80000100800 */
[----:B------:R4:W-:Y:S01]  /*8220*/  STL [R1+0x130], R0 ;  /* 0x0001300001007387 */ /* 0x0009e20000100800 */
[----:B---3--:R-:W-:-:S02]  /*8230*/  SHF.L.U64.HI R2, R14, 0x2, R17 ;  /* 0x000000020e027819 */ /* 0x008fc40000010211 */
[----:B------:R-:W-:Y:S02]  /*8240*/  SHF.R.S32.HI R14, RZ, 0x1f, R11 ;  /* 0x0000001fff0e7819 */ /* 0x000fe4000001140b */
[----:B----4-:R-:W-:Y:S01]  /*8250*/  SHF.L.U64.HI R0, R13, 0x2, R18 ;  /* 0x000000020d007819 */ /* 0x010fe20000010212 */
[----:B------:R-:W-:Y:S01]  /*8260*/  STL [R1+0xac], R2 ;  /* 0x0000ac0201007387 */ /* 0x000fe20000100800 */
[----:B------:R-:W-:Y:S02]  /*8270*/  SHF.R.S32.HI R13, RZ, 0x1f, R12 ;  /* 0x0000001fff0d7819 */ /* 0x000fe4000001140c */
[----:B------:R-:W-:Y:S01]  /*8280*/  SHF.R.S32.HI R17, RZ, 0x1f, R10 ;  /* 0x0000001fff117819 */ /* 0x000fe2000001140a */
[----:B------:R3:W-:Y:S01]  /*8290*/  STL [R1+0xa8], R0 ;  /* 0x0000a80001007387 */ /* 0x0007e20000100800 */
[----:B------:R-:W-:Y:S02]  /*82a0*/  SHF.R.S32.HI R18, RZ, 0x1f, R9 ;  /* 0x0000001fff127819 */ /* 0x000fe40000011409 */
[----:B------:R-:W-:-:S02]  /*82b0*/  SHF.L.U64.HI R3, R11, 0x2, R14 ;  /* 0x000000020b037819 */ /* 0x000fc4000001020e */
[----:B--2---:R-:W-:Y:S02]  /*82c0*/  SHF.R.S32.HI R24, RZ, 0x1f, R225 ;  /* 0x0000001fff187819 */ /* 0x004fe400000114e1 */
[----:B---3--:R-:W-:Y:S02]  /*82d0*/  SHF.L.U64.HI R0, R12, 0x2, R13 ;  /* 0x000000020c007819 */ /* 0x008fe4000001020d */
[----:B------:R-:W-:Y:S02]  /*82e0*/  SHF.L.U64.HI R2, R10, 0x2, R17 ;  /* 0x000000020a027819 */ /* 0x000fe40000010211 */
[----:B------:R-:W-:Y:S01]  /*82f0*/  SHF.L.U64.HI R24, R225, 0x2, R24 ;  /* 0x00000002e1187819 */ /* 0x000fe20000010218 */
[----:B------:R2:W-:Y:S01]  /*8300*/  STL [R1+0xa4], R0 ;  /* 0x0000a40001007387 */ /* 0x0005e20000100800 */
[----:B-1----:R-:W-:Y:S01]  /*8310*/  SHF.R.U32.HI R10, RZ, 0x5, R187 ;  /* 0x00000005ff0a7819 */ /* 0x002fe200000116bb */
[----:B------:R-:W-:Y:S01]  /*8320*/  IMAD.SHL.U32 R31, R186, 0x8, RZ ;  /* 0x00000008ba1f7824 */ /* 0x000fe200078e00ff */
[----:B------:R-:W-:Y:S01]  /*8330*/  SHF.R.S32.HI R185, RZ, 0x1f, R186 ;  /* 0x0000001fffb97819 */ /* 0x000fe200000114ba */
[----:B------:R-:W-:Y:S01]  /*8340*/  STL [R1+0xa0], R3 ;  /* 0x0000a00301007387 */ /* 0x000fe20000100800 */
[----:B------:R-:W-:-:S02]  /*8350*/  LEA.HI R128, R128, R7, RZ, 0x6 ;  /* 0x0000000780807211 */ /* 0x000fc400078f30ff */
[----:B------:R-:W-:Y:S01]  /*8360*/  SHF.R.S32.HI R11, RZ, 0x1f, R6 ;  /* 0x0000001fff0b7819 */ /* 0x000fe20000011406 */
[----:B------:R-:W-:Y:S01]  /*8370*/  STL [R1+0x9c], R2 ;  /* 0x00009c0201007387 */ /* 0x000fe20000100800 */
[----:B--2---:R-:W-:Y:S02]  /*8380*/  SHF.L.U64.HI R0, R9, 0x2, R18 ;  /* 0x0000000209007819 */ /* 0x004fe40000010212 */
[----:B------:R-:W-:-:S03]  /*8390*/  SHF.R.S32.HI R9, RZ, 0x1f, R8 ;  /* 0x0000001fff097819 */ /* 0x000fc60000011408 */
[----:B------:R1:W-:Y:S04]  /*83a0*/  STL [R1+0x98], R0 ;  /* 0x0000980001007387 */ /* 0x0003e80000100800 */
[----:B------:R-:W-:Y:S04]  /*83b0*/  STL [R1+0x144], R187 ;  /* 0x000144bb01007387 */ /* 0x000fe80000100800 */
[----:B------:R-:W2:Y:S01]  /*83c0*/  LDL.LU R226, [R1] ;  /* 0x0000000001e27983 */ /* 0x000ea20000300800 */
[----:B-1----:R-:W-:-:S03]  /*83d0*/  SHF.L.U64.HI R0, R8, 0x2, R9 ;  /* 0x0000000208007819 */ /* 0x002fc60000010209 */
[----:B------:R-:W3:Y:S04]  /*83e0*/  LDL.LU R227, [R1+0xc] ;  /* 0x00000c0001e37983 */ /* 0x000ee80000300800 */
[----:B------:R-:W-:Y:S04]  /*83f0*/  STL [R1+0x94], R0 ;  /* 0x0000940001007387 */ /* 0x000fe80000100800 */
[----:B------:R-:W4:Y:S04]  /*8400*/  LDL.LU R224, [R1+0x10] ;  /* 0x0000100001e07983 */ /* 0x000f280000300800 */
[----:B------:R-:W4:Y:S04]  /*8410*/  LDL.LU R228, [R1+0x14] ;  /* 0x0000140001e47983 */ /* 0x000f280000300800 */
[----:B------:R-:W4:Y:S04]  /*8420*/  LDL.LU R225, [R1+0x18] ;  /* 0x0000180001e17983 */ /* 0x000f280000300800 */
[----:B------:R-:W4:Y:S04]  /*8430*/  LDL.LU R233, [R1+0x1c] ;  /* 0x00001c0001e97983 */ /* 0x000f280000300800 */
[----:B------:R-:W4:Y:S04]  /*8440*/  LDL.LU R230, [R1+0x20] ;  /* 0x0000200001e67983 */ /* 0x000f280000300800 */
[----:B------:R-:W4:Y:S01]  /*8450*/  LDL.LU R231, [R1+0x24] ;  /* 0x0000240001e77983 */ /* 0x000f220000300800 */
[----:B------:R-:W-:-:S02]  /*8460*/  R2UR UR15, R10 ;  /* 0x000000000a0f72ca */ /* 0x000fc400000e0000 */
[----:B------:R-:W-:Y:S01]  /*8470*/  SHF.R.S32.HI R12, RZ, 0x1f, R15 ;  /* 0x0000001fff0c7819 */ /* 0x000fe2000001140f */
[----:B------:R-:W4:Y:S01]  /*8480*/  LDL.LU R208, [R1+0x28] ;  /* 0x0000280001d07983 */ /* 0x000f220000300800 */
[----:B------:R-:W-:Y:S02]  /*8490*/  SHF.R.S32.HI R17, RZ, 0x1f, R218 ;  /* 0x0000001fff117819 */ /* 0x000fe400000114da */
[----:B------:R-:W-:Y:S02]  /*84a0*/  SHF.R.S32.HI R10, RZ, 0x1f, R219 ;  /* 0x0000001fff0a7819 */ /* 0x000fe400000114db */
[----:B------:R-:W-:Y:S02]  /*84b0*/  SHF.L.U64.HI R29, R186, 0x3, R185 ;  /* 0x00000003ba1d7819 */ /* 0x000fe400000102b9 */
[-C--:B------:R-:W-:Y:S02]  /*84c0*/  LEA R184, P0, R15, R31.reuse, 0x2 ;  /* 0x0000001f0fb87211 */ /* 0x080fe400078010ff */
[----:B------:R-:W-:-:S02]  /*84d0*/  LEA R7, P1, R218, R31, 0x2 ;  /* 0x0000001fda077211 */ /* 0x000fc400078210ff */
[-C--:B------:R-:W-:Y:S02]  /*84e0*/  LEA R8, P2, R219, R31.reuse, 0x2 ;  /* 0x0000001fdb087211 */ /* 0x080fe400078410ff */
[----:B------:R-:W-:Y:S02]  /*84f0*/  SHF.R.S32.HI R21, RZ, 0x1f, R220 ;  /* 0x0000001fff157819 */ /* 0x000fe400000114dc */
[----:B------:R-:W-:Y:S02]  /*8500*/  LEA R9, P3, R220, R31, 0x2 ;  /* 0x0000001fdc097211 */ /* 0x000fe400078610ff */
[----:B------:R-:W-:Y:S02]  /*8510*/  SHF.L.U64.HI R6, R6, 0x2, R11 ;  /* 0x0000000206067819 */ /* 0x000fe4000001020b */
[-C--:B------:R-:W-:Y:S02]  /*8520*/  LEA.HI.X R15, R15, R29.reuse, R12, 0x2, P0 ;  /* 0x0000001d0f0f7211 */ /* 0x080fe400000f140c */
[----:B------:R-:W-:-:S02]  /*8530*/  LEA.HI.X R17, R218, R29, R17, 0x2, P1 ;  /* 0x0000001dda117211 */ /* 0x000fc400008f1411 */
[----:B------:R-:W-:Y:S02]  /*8540*/  LEA.HI.X R19, R219, R29, R10, 0x2, P2 ;  /* 0x0000001ddb137211 */ /* 0x000fe400010f140a */
[----:B------:R-:W-:Y:S02]  /*8550*/  SHF.R.S32.HI R23, RZ, 0x1f, R222 ;  /* 0x0000001fff177819 */ /* 0x000fe400000114de */
[----:B------:R-:W-:Y:S02]  /*8560*/  SHF.R.S32.HI R18, RZ, 0x1f, R223 ;  /* 0x0000001fff127819 */ /* 0x000fe400000114df */
[----:B------:R-:W-:Y:S02]  /*8570*/  SHF.R.S32.HI R14, RZ, 0x1f, R235 ;  /* 0x0000001fff0e7819 */ /* 0x000fe400000114eb */
[-C--:B------:R-:W-:Y:S02]  /*8580*/  LEA R10, P0, R222, R31.reuse, 0x2 ;  /* 0x0000001fde0a7211 */ /* 0x080fe400078010ff */
[----:B------:R-:W-:-:S02]  /*8590*/  LEA R11, P1, R223, R31, 0x2 ;  /* 0x0000001fdf0b7211 */ /* 0x000fc400078210ff */
[----:B------:R-:W-:Y:S02]  /*85a0*/  LEA R13, P2, R235, R31, 0x2 ;  /* 0x0000001feb0d7211 */ /* 0x000fe400078410ff */
[----:B------:R-:W-:Y:S02]  /*85b0*/  LEA.HI.X R21, R220, R29, R21, 0x2, P3 ;  /* 0x0000001ddc157211 */ /* 0x000fe400018f1415 */
[----:B------:R-:W-:Y:S02]  /*85c0*/  SHF.R.S32.HI R157, RZ, 0x1f, R236 ;  /* 0x0000001fff9d7819 */ /* 0x000fe400000114ec */
[----:B------:R-:W-:Y:S02]  /*85d0*/  LEA R12, P3, R236, R31, 0x2 ;  /* 0x0000001fec0c7211 */ /* 0x000fe400078610ff */
[-C--:B------:R-:W-:Y:S02]  /*85e0*/  LEA.HI.X R23, R222, R29.reuse, R23, 0x2, P0 ;  /* 0x0000001dde177211 */ /* 0x080fe400000f1417 */
[----:B------:R-:W-:-:S02]  /*85f0*/  LEA.HI.X R153, R223, R29, R18, 0x2, P1 ;  /* 0x0000001ddf997211 */ /* 0x000fc400008f1412 */
[----:B------:R-:W-:Y:S02]  /*8600*/  LEA.HI.X R155, R235, R29, R14, 0x2, P2 ;  /* 0x0000001deb9b7211 */ /* 0x000fe400010f140e */
[----:B------:R-:W-:Y:S02]  /*8610*/  SHF.R.S32.HI R26, RZ, 0x1f, R237 ;  /* 0x0000001fff1a7819 */ /* 0x000fe400000114ed */
[----:B------:R-:W-:Y:S02]  /*8620*/  SHF.R.S32.HI R22, RZ, 0x1f, R239 ;  /* 0x0000001fff167819 */ /* 0x000fe400000114ef */
[-C--:B------:R-:W-:Y:S02]  /*8630*/  LEA R14, P0, R237, R31.reuse, 0x2 ;  /* 0x0000001fed0e7211 */ /* 0x080fe400078010ff */
[----:B------:R-:W-:Y:S02]  /*8640*/  LEA R18, P2, R239, R31, 0x2 ;  /* 0x0000001fef127211 */ /* 0x000fe400078410ff */
[----:B------:R-:W-:-:S02]  /*8650*/  SHF.R.S32.HI R161, RZ, 0x1f, R238 ;  /* 0x0000001fffa17819 */ /* 0x000fc400000114ee */
        /* <DEDUP_REMOVED lines=8> */
[-C--:B------:R-:W-:Y:S02]  /*86e0*/  LEA R22, P0, R241, R31.reuse, 0x2 ;  /* 0x0000001ff1167211 */ /* 0x080fe400078010ff */
[----:B------:R-:W-:Y:S02]  /*86f0*/  SHF.R.S32.HI R169, RZ, 0x1f, R242 ;  /* 0x0000001fffa97819 */ /* 0x000fe400000114f2 */
[----:B------:R-:W-:Y:S02]  /*8700*/  LEA R152, P1, R242, R31, 0x2 ;  /* 0x0000001ff2987211 */ /* 0x000fe400078210ff */
[----:B------:R-:W-:-:S02]  /*8710*/  LEA.HI.X R165, R240, R29, R165, 0x2, P3 ;  /* 0x0000001df0a57211 */ /* 0x000fc400018f14a5 */
[----:B------:R-:W-:Y:S02]  /*8720*/  SHF.R.S32.HI R26, RZ, 0x1f, R243 ;  /* 0x0000001fff1a7819 */ /* 0x000fe400000114f3 */
[-C--:B------:R-:W-:Y:S02]  /*8730*/  LEA R154, P2, R243, R31.reuse, 0x2 ;  /* 0x0000001ff39a7211 */ /* 0x080fe400078410ff */
[----:B------:R-:W-:Y:S02]  /*8740*/  SHF.R.S32.HI R173, RZ, 0x1f, R244 ;  /* 0x0000001fffad7819 */ /* 0x000fe400000114f4 */
[----:B------:R-:W-:Y:S02]  /*8750*/  LEA R156, P3, R244, R31, 0x2 ;  /* 0x0000001ff49c7211 */ /* 0x000fe400078610ff */
[-C--:B------:R-:W-:Y:S02]  /*8760*/  LEA.HI.X R167, R241, R29.reuse, R28, 0x2, P0 ;  /* 0x0000001df1a77211 */ /* 0x080fe400000f141c */
[----:B------:R-:W-:-:S02]  /*8770*/  LEA.HI.X R169, R242, R29, R169, 0x2, P1 ;  /* 0x0000001df2a97211 */ /* 0x000fc400008f14a9 */
[----:B------:R-:W-:Y:S02]  /*8780*/  SHF.R.S32.HI R28, RZ, 0x1f, R245 ;  /* 0x0000001fff1c7819 */ /* 0x000fe400000114f5 */
[----:B------:R-:W-:Y:S02]  /*8790*/  LEA R158, P0, R245, R31, 0x2 ;  /* 0x0000001ff59e7211 */ /* 0x000fe400078010ff */
[----:B------:R-:W-:Y:S02]  /*87a0*/  LEA.HI.X R171, R243, R29, R26, 0x2, P2 ;  /* 0x0000001df3ab7211 */ /* 0x000fe400010f141a */
        /* <DEDUP_REMOVED lines=13> */
[----:B------:R-:W-:Y:S01]  /*8880*/  LEA R168, P1, R251, R31, 0x2 ;  /* 0x0000001ffba87211 */ /* 0x000fe200078210ff */
[----:B------:R-:W-:Y:S01]  /*8890*/  STL [R1+0x148], R6 ;  /* 0x0001480601007387 */ /* 0x000fe20000100800 */
[----:B------:R-:W-:-:S02]  /*88a0*/  LEA.HI.X R178, R249, R29, R178, 0x2, P3 ;  /* 0x0000001df9b27211 */ /* 0x000fc400018f14b2 */
[----:B------:R-:W-:Y:S02]  /*88b0*/  SHF.R.S32.HI R181, RZ, 0x1f, R252 ;  /* 0x0000001fffb57819 */ /* 0x000fe400000114fc */
[----:B------:R-:W-:Y:S01]  /*88c0*/  LEA R170, P2, R252, R31, 0x2 ;  /* 0x0000001ffcaa7211 */ /* 0x000fe200078410ff */
[----:B------:R1:W-:Y:S01]  /*88d0*/  STL [R1+0x14c], R185 ;  /* 0x00014cb901007387 */ /* 0x0003e20000100800 */
[-C--:B------:R-:W-:Y:S02]  /*88e0*/  LEA.HI.X R179, R250, R29.reuse, R179, 0x2, P0 ;  /* 0x0000001dfab37211 */ /* 0x080fe400000f14b3 */
[-C--:B------:R-:W-:Y:S01]  /*88f0*/  LEA.HI.X R180, R251, R29.reuse, R180, 0x2, P1 ;  /* 0x0000001dfbb47211 */ /* 0x080fe200008f14b4 */
[----:B------:R-:W4:Y:S01]  /*8900*/  LDL.LU R229, [R1+0x2c] ;  /* 0x00002c0001e57983 */ /* 0x000f220000300800 */
[----:B------:R-:W-:-:S03]  /*8910*/  LEA.HI.X R181, R252, R29, R181, 0x2, P2 ;  /* 0x0000001dfcb57211 */ /* 0x000fc600010f14b5 */
[----:B------:R-:W4:Y:S04]  /*8920*/  LDL.LU R248, [R1+0x30] ;  /* 0x0000300001f87983 */ /* 0x000f280000300800 */
[----:B------:R-:W4:Y:S01]  /*8930*/  LDL.LU R232, [R1+0x34] ;  /* 0x0000340001e87983 */ /* 0x000f220000300800 */
[----:B--2---:R-:W-:Y:S02]  /*8940*/  SHF.R.S32.HI R182, RZ, 0x1f, R226 ;  /* 0x0000001fffb67819 */ /* 0x004fe400000114e2 */
[-C--:B------:R-:W-:Y:S02]  /*8950*/  LEA R172, P3, R226, R31.reuse, 0x2 ;  /* 0x0000001fe2ac7211 */ /* 0x080fe400078610ff */
[----:B---3--:R-:W-:Y:S02]  /*8960*/  SHF.R.S32.HI R26, RZ, 0x1f, R227 ;  /* 0x0000001fff1a7819 */ /* 0x008fe400000114e3 */
[----:B------:R-:W-:-:S02]  /*8970*/  LEA R174, P0, R227, R31, 0x2 ;  /* 0x0000001fe3ae7211 */ /* 0x000fc400078010ff */
[----:B------:R-:W-:Y:S02]  /*8980*/  LEA.HI.X R182, R226, R29, R182, 0x2, P3 ;  /* 0x0000001de2b67211 */ /* 0x000fe400018f14b6 */
[----:B------:R-:W2:Y:S01]  /*8990*/  LDL.LU R226, [R1+0x38] ;  /* 0x0000380001e27983 */ /* 0x000ea20000300800 */
[----:B----4-:R-:W-:Y:S02]  /*89a0*/  SHF.R.S32.HI R192, RZ, 0x1f, R224 ;  /* 0x0000001fffc07819 */ /* 0x010fe400000114e0 */
[-C--:B------:R-:W-:Y:S02]  /*89b0*/  LEA R193, P1, R224, R31.reuse, 0x2 ;  /* 0x0000001fe0c17211 */ /* 0x080fe400078210ff */
[----:B------:R-:W-:Y:S02]  /*89c0*/  SHF.R.S32.HI R194, RZ, 0x1f, R228 ;  /* 0x0000001fffc27819 */ /* 0x000fe400000114e4 */
[----:B------:R-:W-:Y:S02]  /*89d0*/  LEA R195, P2, R228, R31, 0x2 ;  /* 0x0000001fe4c37211 */ /* 0x000fe400078410ff */
[----:B------:R-:W-:-:S02]  /*89e0*/  SHF.R.S32.HI R196, RZ, 0x1f, R225 ;  /* 0x0000001fffc47819 */ /* 0x000fc400000114e1 */
[----:B------:R-:W-:Y:S02]  /*89f0*/  LEA R197, P3, R225, R31, 0x2 ;  /* 0x0000001fe1c57211 */ /* 0x000fe400078610ff */
[-C--:B------:R-:W-:Y:S02]  /*8a00*/  LEA.HI.X R183, R227, R29.reuse, R26, 0x2, P0 ;  /* 0x0000001de3b77211 */ /* 0x080fe400000f141a */
[-C--:B------:R-:W-:Y:S01]  /*8a10*/  LEA.HI.X R192, R224, R29.reuse, R192, 0x2, P1 ;  /* 0x0000001de0c07211 */ /* 0x080fe200008f14c0 */
[----:B------:R-:W3:Y:S01]  /*8a20*/  LDL.LU R227, [R1+0x3c] ;  /* 0x00003c0001e37983 */ /* 0x000ee20000300800 */
[-C--:B------:R-:W-:Y:S02]  /*8a30*/  LEA.HI.X R194, R228, R29.reuse, R194, 0x2, P2 ;  /* 0x0000001de4c27211 */ /* 0x080fe400010f14c2 */
[----:B------:R-:W-:Y:S01]  /*8a40*/  LEA.HI.X R196, R225, R29, R196, 0x2, P3 ;  /* 0x0000001de1c47211 */ /* 0x000fe200018f14c4 */
[----:B------:R-:W4:Y:S01]  /*8a50*/  LDL.LU R224, [R1+0x40] ;  /* 0x0000400001e07983 */ /* 0x000f220000300800 */
[----:B------:R-:W-:-:S02]  /*8a60*/  SHF.R.S32.HI R198, RZ, 0x1f, R233 ;  /* 0x0000001fffc67819 */ /* 0x000fc400000114e9 */
[----:B------:R-:W-:Y:S01]  /*8a70*/  LEA R199, P0, R233, R31, 0x2 ;  /* 0x0000001fe9c77211 */ /* 0x000fe200078010ff */
[----:B------:R-:W3:Y:S01]  /*8a80*/  LDL.LU R228, [R1+0x48] ;  /* 0x0000480001e47983 */ /* 0x000ee20000300800 */
[----:B------:R-:W-:-:S03]  /*8a90*/  SHF.R.S32.HI R200, RZ, 0x1f, R230 ;  /* 0x0000001fffc87819 */ /* 0x000fc600000114e6 */
[----:B------:R-:W3:Y:S01]  /*8aa0*/  LDL R225, [R1+0x7c] ;  /* 0x00007c0001e17983 */ /* 0x000ee20000100800 */
[CC--:B------:R-:W-:Y:S02]  /*8ab0*/  LEA R201, P1, R230.reuse, R31.reuse, 0x2 ;  /* 0x0000001fe6c97211 */ /* 0x0c0fe400078210ff */
[----:B------:R-:W-:Y:S01]  /*8ac0*/  SHF.R.S32.HI R202, RZ, 0x1f, R231 ;  /* 0x0000001fffca7819 */ /* 0x000fe200000114e7 */
[----:B------:R-:W3:Y:S01]  /*8ad0*/  LDL.LU R234, [R1+0x80] ;  /* 0x0000800001ea7983 */ /* 0x000ee20000300800 */
[----:B------:R-:W-:Y:S02]  /*8ae0*/  LEA R203, P2, R231, R31, 0x2 ;  /* 0x0000001fe7cb7211 */ /* 0x000fe400078410ff */
[-C--:B------:R-:W-:Y:S02]  /*8af0*/  LEA.HI.X R198, R233, R29.reuse, R198, 0x2, P0 ;  /* 0x0000001de9c67211 */ /* 0x080fe400000f14c6 */
[----:B------:R-:W3:Y:S01]  /*8b00*/  LDL.LU R233, [R1+0x84] ;  /* 0x0000840001e97983 */ /* 0x000ee20000300800 */
[----:B------:R-:W-:-:S02]  /*8b10*/  LEA.HI.X R200, R230, R29, R200, 0x2, P1 ;  /* 0x0000001de6c87211 */ /* 0x000fc400008f14c8 */
[----:B------:R-:W-:Y:S01]  /*8b20*/  LEA.HI.X R202, R231, R29, R202, 0x2, P2 ;  /* 0x0000001de7ca7211 */ /* 0x000fe200010f14ca */
[----:B------:R-:W3:Y:S04]  /*8b30*/  LDL.LU R230, [R1+0x88] ;  /* 0x0000880001e67983 */ /* 0x000ee80000300800 */
[----:B------:R-:W3:Y:S04]  /*8b40*/  LDL.LU R231, [R1+0x8c] ;  /* 0x00008c0001e77983 */ /* 0x000ee80000300800 */
[----:B------:R-:W3:Y:S04]  /*8b50*/  LDL.LU R4, [R1+0x90] ;  /* 0x0000900001047983 */ /* 0x000ee80000300800 */
[----:B------:R-:W3:Y:S04]  /*8b60*/  LDL.LU R16, [R1+0xb0] ;  /* 0x0000b00001107983 */ /* 0x000ee80000300800 */
[----:B------:R-:W3:Y:S04]  /*8b70*/  LDL.LU R3, [R1+0xb4] ;  /* 0x0000b40001037983 */ /* 0x000ee80000300800 */
[----:B------:R-:W3:Y:S01]  /*8b80*/  LDL.LU R190, [R1+0xb8] ;  /* 0x0000b80001be7983 */ /* 0x000ee20000300800 */
[----:B------:R-:W-:-:S02]  /*8b90*/  SHF.R.S32.HI R204, RZ, 0x1f, R208 ;  /* 0x0000001fffcc7819 */ /* 0x000fc400000114d0 */
[C---:B------:R-:W-:Y:S01]  /*8ba0*/  LEA R205, P3, R208.reuse, R31, 0x2 ;  /* 0x0000001fd0cd7211 */ /* 0x040fe200078610ff */
[----:B------:R-:W3:Y:S03]  /*8bb0*/  LDL.LU R188, [R1+0xbc] ;  /* 0x0000bc0001bc7983 */ /* 0x000ee60000300800 */
[----:B------:R-:W-:Y:S01]  /*8bc0*/  LEA.HI.X R204, R208, R29, R204, 0x2, P3 ;  /* 0x0000001dd0cc7211 */ /* 0x000fe200018f14cc */
[----:B------:R-:W3:Y:S04]  /*8bd0*/  LDL.LU R189, [R1+0xc0] ;  /* 0x0000c00001bd7983 */ /* 0x000ee80000300800 */
[----:B------:R-:W3:Y:S01]  /*8be0*/  LDL.LU R191, [R1+0xc4] ;  /* 0x0000c40001bf7983 */ /* 0x000ee20000300800 */
[----:B------:R-:W-:-:S02]  /*8bf0*/  SHF.R.S32.HI R208, RZ, 0x1f, R248 ;  /* 0x0000001fffd07819 */ /* 0x000fc400000114f8 */
[----:B------:R-:W-:-:S04]  /*8c00*/  LEA R209, P1, R248, R31, 0x2 ;  /* 0x0000001ff8d17211 */ /* 0x000fc800078210ff */
[----:B------:R-:W-:Y:S02]  /*8c10*/  LEA.HI.X R208, R248, R29, R208, 0x2, P1 ;  /* 0x0000001df8d07211 */ /* 0x000fe400008f14d0 */
[----:B------:R-:W-:Y:S01]  /*8c20*/  SHF.R.S32.HI R210, RZ, 0x1f, R232 ;  /* 0x0000001fffd27819 */ /* 0x000fe200000114e8 */
[----:B------:R-:W3:Y:S01]  /*8c30*/  LDL.LU R248, [R1+0xc8] ;  /* 0x0000c80001f87983 */ /* 0x000ee20000300800 */
[----:B------:R-:W-:-:S03]  /*8c40*/  LEA R211, P2, R232, R31, 0x2 ;  /* 0x0000001fe8d37211 */ /* 0x000fc600078410ff */
[----:B-1----:R-:W3:Y:S01]  /*8c50*/  LDL.LU R185, [R1+0xcc] ;  /* 0x0000cc0001b97983 */ /* 0x002ee20000300800 */
[----:B------:R-:W-:-:S03]  /*8c60*/  LEA.HI.X R210, R232, R29, R210, 0x2, P2 ;  /* 0x0000001de8d27211 */ /* 0x000fc600010f14d2 */
[----:B------:R-:W3:Y:S04]  /*8c70*/  LDL.LU R6, [R1+0xd0] ;  /* 0x0000d00001067983 */ /* 0x000ee80000300800 */
[----:B------:R-:W3:Y:S04]  /*8c80*/  LDL.LU R187, [R1+0xd4] ;  /* 0x0000d40001bb7983 */ /* 0x000ee80000300800 */
[----:B------:R-:W3:Y:S01]  /*8c90*/  LDL.LU R5, [R1+0xd8] ;  /* 0x0000d80001057983 */ /* 0x000ee20000300800 */
[----:B--2---:R-:W-:Y:S02]  /*8ca0*/  SHF.R.S32.HI R212, RZ, 0x1f, R226 ;  /* 0x0000001fffd47819 */ /* 0x004fe400000114e2 */
[----:B------:R-:W-:-:S04]  /*8cb0*/  LEA R213, P3, R226, R31, 0x2 ;  /* 0x0000001fe2d57211 */ /* 0x000fc800078610ff */
[----:B------:R-:W-:Y:S02]  /*8cc0*/  LEA.HI.X R212, R226, R29, R212, 0x2, P3 ;  /* 0x0000001de2d47211 */ /* 0x000fe400018f14d4 */
[----:B----4-:R-:W-:Y:S02]  /*8cd0*/  SHF.R.S32.HI R216, RZ, 0x1f, R224 ;  /* 0x0000001fffd87819 */ /* 0x010fe400000114e0 */
[CC--:B------:R-:W-:Y:S02]  /*8ce0*/  LEA R217, P1, R224.reuse, R31.reuse, 0x2 ;  /* 0x0000001fe0d97211 */ /* 0x0c0fe400078210ff */
[----:B---3--:R-:W-:Y:S02]  /*8cf0*/  SHF.R.S32.HI R220, RZ, 0x1f, R225 ;  /* 0x0000001fffdc7819 */ /* 0x008fe400000114e1 */
[----:B------:R-:W-:Y:S02]  /*8d00*/  LEA R221, P3, R225, R31, 0x2 ;  /* 0x0000001fe1dd7211 */ /* 0x000fe400078610ff */
[----:B------:R-:W-:-:S02]  /*8d10*/  LEA.HI.X R216, R224, R29, R216, 0x2, P1 ;  /* 0x0000001de0d87211 */ /* 0x000fc400008f14d8 */
[----:B------:R-:W-:Y:S02]  /*8d20*/  LEA.HI.X R220, R225, R29, R220, 0x2, P3 ;  /* 0x0000001de1dc7211 */ /* 0x000fe400018f14dc */
[----:B------:R-:W-:Y:S02]  /*8d30*/  SHF.R.S32.HI R224, RZ, 0x1f, R233 ;  /* 0x0000001fffe07819 */ /* 0x000fe400000114e9 */
[----:B------:R-:W-:-:S04]  /*8d40*/  LEA R225, P1, R233, R31, 0x2 ;  /* 0x0000001fe9e17211 */ /* 0x000fc800078210ff */
[----:B------:R-:W-:Y:S02]  /*8d50*/  LEA.HI.X R224, R233, R29, R224, 0x2, P1 ;  /* 0x0000001de9e07211 */ /* 0x000fe400008f14e0 */
[----:B------:R-:W-:Y:S02]  /*8d60*/  SHF.R.S32.HI R232, RZ, 0x1f, R16 ;  /* 0x0000001fffe87819 */ /* 0x000fe40000011410 */
[----:B------:R-:W-:-:S04]  /*8d70*/  LEA R233, P1, R16, R31, 0x2 ;  /* 0x0000001f10e97211 */ /* 0x000fc800078210ff */
[----:B------:R-:W-:Y:S02]  /*8d80*/  LEA.HI.X R232, R16, R29, R232, 0x2, P1 ;  /* 0x0000001d10e87211 */ /* 0x000fe400008f14e8 */
[----:B------:R-:W2:Y:S01]  /*8d90*/  LDL.LU R16, [R1+0xdc] ;  /* 0x0000dc0001107983 */ /* 0x000ea20000300800 */
[----:B------:R-:W-:Y:S02]  /*8da0*/  SHF.R.S32.HI R206, RZ, 0x1f, R229 ;  /* 0x0000001fffce7819 */ /* 0x000fe400000114e5 */
[C---:B------:R-:W-:Y:S02]  /*8db0*/  LEA R207, P0, R229.reuse, R31, 0x2 ;  /* 0x0000001fe5cf7211 */ /* 0x040fe400078010ff */
[----:B------:R-:W-:Y:S02]  /*8dc0*/  SHF.R.S32.HI R214, RZ, 0x1f, R227 ;  /* 0x0000001fffd67819 */ /* 0x000fe400000114e3 */
[----:B------:R-:W-:Y:S02]  /*8dd0*/  LEA.HI.X R206, R229, R29, R206, 0x2, P0 ;  /* 0x0000001de5ce7211 */ /* 0x000fe400000f14ce */
[----:B------:R-:W-:-:S02]  /*8de0*/  SHF.R.S32.HI R218, RZ, 0x1f, R228 ;  /* 0x0000001fffda7819 */ /* 0x000fc400000114e4 */
[CC--:B------:R-:W-:Y:S02]  /*8df0*/  LEA R215, P0, R227.reuse, R31.reuse, 0x2 ;  /* 0x0000001fe3d77211 */ /* 0x0c0fe400078010ff */
[C---:B------:R-:W-:Y:S02]  /*8e00*/  LEA R219, P2, R228.reuse, R31, 0x2 ;  /* 0x0000001fe4db7211 */ /* 0x040fe400078410ff */
[-C--:B------:R-:W-:Y:S02]  /*8e10*/  LEA.HI.X R214, R227, R29.reuse, R214, 0x2, P0 ;  /* 0x0000001de3d67211 */ /* 0x080fe400000f14d6 */
[----:B------:R-:W-:Y:S02]  /*8e20*/  LEA.HI.X R218, R228, R29, R218, 0x2, P2 ;  /* 0x0000001de4da7211 */ /* 0x000fe400010f14da */
[----:B------:R-:W-:Y:S02]  /*8e30*/  SHF.R.S32.HI R222, RZ, 0x1f, R234 ;  /* 0x0000001fffde7819 */ /* 0x000fe400000114ea */
[----:B------:R-:W-:-:S02]  /*8e40*/  SHF.R.S32.HI R226, RZ, 0x1f, R230 ;  /* 0x0000001fffe27819 */ /* 0x000fc400000114e6 */
[----:B------:R-:W-:Y:S02]  /*8e50*/  SHF.R.S32.HI R228, RZ, 0x1f, R231 ;  /* 0x0000001fffe47819 */ /* 0x000fe400000114e7 */
[-C--:B------:R-:W-:Y:S02]  /*8e60*/  LEA R223, P0, R234, R31.reuse, 0x2 ;  /* 0x0000001feadf7211 */ /* 0x080fe400078010ff */
[-C--:B------:R-:W-:Y:S02]  /*8e70*/  LEA R227, P2, R230, R31.reuse, 0x2 ;  /* 0x0000001fe6e37211 */ /* 0x080fe400078410ff */
[----:B------:R-:W-:Y:S02]  /*8e80*/  LEA R229, P3, R231, R31, 0x2 ;  /* 0x0000001fe7e57211 */ /* 0x000fe400078610ff */
[-C--:B------:R-:W-:Y:S02]  /*8e90*/  LEA.HI.X R222, R234, R29.reuse, R222, 0x2, P0 ;  /* 0x0000001deade7211 */ /* 0x080fe400000f14de */
[----:B------:R-:W-:-:S02]  /*8ea0*/  LEA.HI.X R226, R230, R29, R226, 0x2, P2 ;  /* 0x0000001de6e27211 */ /* 0x000fc400010f14e2 */
[----:B------:R-:W-:Y:S02]  /*8eb0*/  LEA.HI.X R228, R231, R29, R228, 0x2, P3 ;  /* 0x0000001de7e47211 */ /* 0x000fe400018f14e4 */
[----:B------:R-:W-:Y:S02]  /*8ec0*/  SHF.R.S32.HI R230, RZ, 0x1f, R4 ;  /* 0x0000001fffe67819 */ /* 0x000fe40000011404 */
[CC--:B------:R-:W-:Y:S02]  /*8ed0*/  LEA R231, P0, R4.reuse, R31.reuse, 0x2 ;  /* 0x0000001f04e77211 */ /* 0x0c0fe400078010ff */
[----:B------:R-:W-:Y:S02]  /*8ee0*/  SHF.R.S32.HI R234, RZ, 0x1f, R3 ;  /* 0x0000001fffea7819 */ /* 0x000fe40000011403 */
[----:B------:R-:W-:Y:S02]  /*8ef0*/  LEA R235, P2, R3, R31, 0x2 ;  /* 0x0000001f03eb7211 */ /* 0x000fe400078410ff */
[----:B------:R-:W-:-:S02]  /*8f00*/  LEA.HI.X R230, R4, R29, R230, 0x2, P0 ;  /* 0x0000001d04e67211 */ /* 0x000fc400000f14e6 */
[----:B------:R-:W-:Y:S01]  /*8f10*/  SHF.R.S32.HI R236, RZ, 0x1f, R190 ;  /* 0x0000001fffec7819 */ /* 0x000fe200000114be */
[----:B------:R-:W3:Y:S01]  /*8f20*/  LDL.LU R4, [R1+0xe0] ;  /* 0x0000e00001047983 */ /* 0x000ee20000300800 */
[C---:B------:R-:W-:Y:S02]  /*8f30*/  LEA R237, P3, R190.reuse, R31, 0x2 ;  /* 0x0000001fbeed7211 */ /* 0x040fe400078610ff */
[-C--:B------:R-:W-:Y:S01]  /*8f40*/  LEA.HI.X R234, R3, R29.reuse, R234, 0x2, P2 ;  /* 0x0000001d03ea7211 */ /* 0x080fe200010f14ea */
[----:B------:R-:W4:Y:S01]  /*8f50*/  LDL.LU R0, [R1+0xe4] ;  /* 0x0000e40001007983 */ /* 0x000f220000300800 */
[----:B------:R-:W-:-:S03]  /*8f60*/  LEA.HI.X R236, R190, R29, R236, 0x2, P3 ;  /* 0x0000001dbeec7211 */ /* 0x000fc600018f14ec */
[----:B------:R-:W4:Y:S04]  /*8f70*/  LDL.LU R2, [R1+0xe8] ;  /* 0x0000e80001027983 */ /* 0x000f280000300800 */
[----:B------:R-:W4:Y:S04]  /*8f80*/  LDL.LU R3, [R1+0xec] ;  /* 0x0000ec0001037983 */ /* 0x000f280000300800 */
[----:B------:R-:W4:Y:S01]  /*8f90*/  LDL.LU R190, [R1+0xf0] ;  /* 0x0000f00001be7983 */ /* 0x000f220000300800 */
[----:B------:R-:W-:Y:S02]  /*8fa0*/  SHF.R.S32.HI R238, RZ, 0x1f, R188 ;  /* 0x0000001fffee7819 */ /* 0x000fe400000114bc */
[----:B------:R-:W-:-:S02]  /*8fb0*/  LEA R239, P0, R188, R31, 0x2 ;  /* 0x0000001fbcef7211 */ /* 0x000fc400078010ff */
[----:B------:R-:W-:Y:S02]  /*8fc0*/  SHF.R.S32.HI R240, RZ, 0x1f, R189 ;  /* 0x0000001ffff07819 */ /* 0x000fe400000114bd */
[-C--:B------:R-:W-:Y:S02]  /*8fd0*/  LEA R241, P1, R189, R31.reuse, 0x2 ;  /* 0x0000001fbdf17211 */ /* 0x080fe400078210ff */
[----:B------:R-:W-:Y:S02]  /*8fe0*/  SHF.R.S32.HI R242, RZ, 0x1f, R191 ;  /* 0x0000001ffff27819 */ /* 0x000fe400000114bf */
[----:B------:R-:W-:Y:S02]  /*8ff0*/  LEA R243, P2, R191, R31, 0x2 ;  /* 0x0000001fbff37211 */ /* 0x000fe400078410ff */
[-C--:B------:R-:W-:Y:S02]  /*9000*/  LEA.HI.X R238, R188, R29.reuse, R238, 0x2, P0 ;  /* 0x0000001dbcee7211 */ /* 0x080fe400000f14ee */
[-C--:B------:R-:W-:Y:S01]  /*9010*/  LEA.HI.X R240, R189, R29.reuse, R240, 0x2, P1 ;  /* 0x0000001dbdf07211 */ /* 0x080fe200008f14f0 */
[----:B------:R-:W4:Y:S01]  /*9020*/  LDL.LU R188, [R1+0xf4] ;  /* 0x0000f40001bc7983 */ /* 0x000f220000300800 */
[----:B------:R-:W-:-:S03]  /*9030*/  LEA.HI.X R242, R191, R29, R242, 0x2, P2 ;  /* 0x0000001dbff27211 */ /* 0x000fc600010f14f2 */
[----:B------:R-:W4:Y:S04]  /*9040*/  LDL.LU R189, [R1+0xf8] ;  /* 0x0000f80001bd7983 */ /* 0x000f280000300800 */
[----:B------:R-:W4:Y:S01]  /*9050*/  LDL.LU R191, [R1+0xfc] ;  /* 0x0000fc0001bf7983 */ /* 0x000f220000300800 */
[----:B------:R-:W-:Y:S02]  /*9060*/  SHF.R.S32.HI R244, RZ, 0x1f, R248 ;  /* 0x0000001ffff47819 */ /* 0x000fe400000114f8 */
[-C--:B------:R-:W-:Y:S02]  /*9070*/  LEA R245, P3, R248, R31.reuse, 0x2 ;  /* 0x0000001ff8f57211 */ /* 0x080fe400078610ff */
[----:B------:R-:W-:Y:S02]  /*9080*/  SHF.R.S32.HI R246, RZ, 0x1f, R185 ;  /* 0x0000001ffff67819 */ /* 0x000fe400000114b9 */
[----:B------:R-:W-:-:S02]  /*9090*/  LEA R247, P0, R185, R31, 0x2 ;  /* 0x0000001fb9f77211 */ /* 0x000fc400078010ff */
[----:B------:R-:W-:Y:S02]  /*90a0*/  LEA.HI.X R244, R248, R29, R244, 0x2, P3 ;  /* 0x0000001df8f47211 */ /* 0x000fe400018f14f4 */
[----:B------:R-:W-:Y:S02]  /*90b0*/  SHF.R.S32.HI R248, RZ, 0x1f, R6 ;  /* 0x0000001ffff87819 */ /* 0x000fe40000011406 */
[-C--:B------:R-:W-:Y:S02]  /*90c0*/  LEA R249, P1, R6, R31.reuse, 0x2 ;  /* 0x0000001f06f97211 */ /* 0x080fe400078210ff */
[----:B------:R-:W-:Y:S02]  /*90d0*/  SHF.R.S32.HI R250, RZ, 0x1f, R187 ;  /* 0x0000001ffffa7819 */ /* 0x000fe400000114bb */
[----:B------:R-:W-:Y:S02]  /*90e0*/  LEA R251, P2, R187, R31, 0x2 ;  /* 0x0000001fbbfb7211 */ /* 0x000fe400078410ff */
[----:B------:R-:W-:-:S02]  /*90f0*/  SHF.R.S32.HI R252, RZ, 0x1f, R5 ;  /* 0x0000001ffffc7819 */ /* 0x000fc40000011405 */
[----:B------:R-:W-:Y:S02]  /*9100*/  LEA R39, P3, R5, R31, 0x2 ;  /* 0x0000001f05277211 */ /* 0x000fe400078610ff */
[-C--:B------:R-:W-:Y:S02]  /*9110*/  LEA.HI.X R246, R185, R29.reuse, R246, 0x2, P0 ;  /* 0x0000001db9f67211 */ /* 0x080fe400000f14f6 */
[----:B------:R-:W4:Y:S01]  /*9120*/  LDL.LU R185, [R1+0x14c] ;  /* 0x00014c0001b97983 */ /* 0x000f220000300800 */
[-C--:B------:R-:W-:Y:S02]  /*9130*/  LEA.HI.X R248, R6, R29.reuse, R248, 0x2, P1 ;  /* 0x0000001d06f87211 */ /* 0x080fe400008f14f8 */
[-C--:B------:R-:W-:Y:S01]  /*9140*/  LEA.HI.X R250, R187, R29.reuse, R250, 0x2, P2 ;  /* 0x0000001dbbfa7211 */ /* 0x080fe200010f14fa */
[----:B------:R1:W5:Y:S01]  /*9150*/  LDL.LU R6, [R1+0x148] ;  /* 0x0001480001067983 */ /* 0x0003620000300800 */
[----:B------:R-:W-:-:S03]  /*9160*/  LEA.HI.X R252, R5, R29, R252, 0x2, P3 ;  /* 0x0000001d05fc7211 */ /* 0x000fc600018f14fc */
[----:B------:R-:W4:Y:S04]  /*9170*/  LDL.LU R187, [R1+0x144] ;  /* 0x0001440001bb7983 */ /* 0x000f280000300800 */
[----:B------:R-:W4:Y:S01]  /*9180*/  LDL.LU R5, [R1+0x140] ;  /* 0x0001400001057983 */ /* 0x000f220000300800 */
[----:B--2---:R-:W-:Y:S02]  /*9190*/  SHF.R.S32.HI R28, RZ, 0x1f, R16 ;  /* 0x0000001fff1c7819 */ /* 0x004fe40000011410 */
[----:B------:R-:W-:-:S04]  /*91a0*/  LEA R41, P0, R16, R31, 0x2 ;  /* 0x0000001f10297211 */ /* 0x000fc800078010ff */
[----:B------:R-:W-:Y:S02]  /*91b0*/  LEA.HI.X R33, R16, R29, R28, 0x2, P0 ;  /* 0x0000001d10217211 */ /* 0x000fe400000f141c */
[----:B------:R-:W2:Y:S01]  /*91c0*/  LDL.LU R16, [R1+0x13c] ;  /* 0x00013c0001107983 */ /* 0x000ea20000300800 */
[----:B---3--:R-:W-:Y:S02]  /*91d0*/  SHF.R.S32.HI R32, RZ, 0x1f, R4 ;  /* 0x0000001fff207819 */ /* 0x008fe40000011404 */
[----:B------:R-:W-:-:S04]  /*91e0*/  LEA R40, P1, R4, R31, 0x2 ;  /* 0x0000001f04287211 */ /* 0x000fc800078210ff */
[----:B------:R-:W-:Y:S02]  /*91f0*/  LEA.HI.X R32, R4, R29, R32, 0x2, P1 ;  /* 0x0000001d04207211 */ /* 0x000fe400008f1420 */
[----:B----4-:R-:W-:Y:S01]  /*9200*/  SHF.R.S32.HI R46, RZ, 0x1f, R190 ;  /* 0x0000001fff2e7819 */ /* 0x010fe200000114be */
[----:B------:R1:W5:Y:S01]  /*9210*/  LDL.LU R4, [R1+0x138] ;  /* 0x0001380001047983 */ /* 0x0003620000300800 */
[----:B------:R-:W-:-:S04]  /*9220*/  LEA R36, P1, R190, R31, 0x2 ;  /* 0x0000001fbe247211 */ /* 0x000fc800078210ff */
[----:B------:R-:W-:Y:S02]  /*9230*/  LEA.HI.X R27, R190, R29, R46, 0x2, P1 ;  /* 0x0000001dbe1b7211 */ /* 0x000fe400008f142e */
[----:B------:R-:W3:Y:S01]  /*9240*/  S2R R190, SR_TID.X ;  /* 0x0000000000be7919 */ /* 0x000ee20000002100 */
[----:B------:R-:W-:Y:S02]  /*9250*/  SHF.R.S32.HI R26, RZ, 0x1f, R2 ;  /* 0x0000001fff1a7819 */ /* 0x000fe40000011402 */
[CC--:B------:R-:W-:Y:S02]  /*9260*/  LEA R35, P3, R2.reuse, R31.reuse, 0x2 ;  /* 0x0000001f02237211 */ /* 0x0c0fe400078610ff */
[----:B------:R-:W-:Y:S02]  /*9270*/  LEA R38, P0, R3, R31, 0x2 ;  /* 0x0000001f03267211 */ /* 0x000fe400078010ff */
[----:B------:R-:W-:Y:S02]  /*9280*/  LEA.HI.X R25, R2, R29, R26, 0x2, P3 ;  /* 0x0000001d02197211 */ /* 0x000fe400018f141a */
[----:B------:R-:W-:-:S04]  /*9290*/  SHF.R.S32.HI R26, RZ, 0x1f, R3 ;  /* 0x0000001fff1a7819 */ /* 0x000fc80000011403 */
[----:B------:R-:W-:Y:S02]  /*92a0*/  LEA.HI.X R26, R3, R29, R26, 0x2, P0 ;  /* 0x0000001d031a7211 */ /* 0x000fe400000f141a */
[----:B------:R-:W-:Y:S02]  /*92b0*/  SHF.R.S32.HI R30, RZ, 0x1f, R0 ;  /* 0x0000001fff1e7819 */ /* 0x000fe40000011400 */
[C---:B------:R-:W-:Y:S02]  /*92c0*/  LEA R37, P2, R0.reuse, R31, 0x2 ;  /* 0x0000001f00257211 */ /* 0x040fe400078410ff */
[----:B------:R-:W-:Y:S02]  /*92d0*/  SHF.R.S32.HI R28, RZ, 0x1f, R188 ;  /* 0x0000001fff1c7819 */ /* 0x000fe400000114bc */
[----:B------:R-:W-:Y:S02]  /*92e0*/  LEA.HI.X R30, R0, R29, R30, 0x2, P2 ;  /* 0x0000001d001e7211 */ /* 0x000fe400010f141e */
[----:B---3--:R-:W-:-:S04]  /*92f0*/  SHF.R.U32.HI R3, RZ, 0x7, R190 ;  /* 0x00000007ff037819 */ /* 0x008fc800000116be */
[----:B------:R-:W-:-:S04]  /*9300*/  SGXT.U32 R3, R3, 0x1 ;  /* 0x000000010303781a */ /* 0x000fc80000000000 */
[----:B------:R-:W-:Y:S02]  /*9310*/  LOP3.LUT R3, R3, 0x3e, RZ, 0xfc, !PT ;  /* 0x0000003e03037812 */ /* 0x000fe400078efcff */
[CC--:B------:R-:W-:Y:S02]  /*9320*/  LEA R34, P2, R188.reuse, R31.reuse, 0x2 ;  /* 0x0000001fbc227211 */ /* 0x0c0fe400078410ff */
[----:B------:R-:W-:Y:S02]  /*9330*/  SHF.R.S32.HI R44, RZ, 0x1f, R189 ;  /* 0x0000001fff2c7819 */ /* 0x000fe400000114bd */
[C---:B------:R-:W-:Y:S02]  /*9340*/  LEA R31, P3, R189.reuse, R31, 0x2 ;  /* 0x0000001fbd1f7211 */ /* 0x040fe400078610ff */
[-C--:B------:R-:W-:Y:S02]  /*9350*/  LEA.HI.X R28, R188, R29.reuse, R28, 0x2, P2 ;  /* 0x0000001dbc1c7211 */ /* 0x080fe400010f141c */
[----:B------:R-:W-:-:S02]  /*9360*/  LEA.HI.X R29, R189, R29, R44, 0x2, P3 ;  /* 0x0000001dbd1d7211 */ /* 0x000fc400018f142c */
[----:B------:R-:W-:-:S04]  /*9370*/  SHF.R.U32.HI R189, RZ, 0x7, R190 ;  /* 0x00000007ffbd7819 */ /* 0x000fc800000116be */
[----:B------:R-:W-:-:S04]  /*9380*/  SGXT.U32 R189, R189, 0x1 ;  /* 0x00000001bdbd781a */ /* 0x000fc80000000000 */
[----:B------:R-:W-:Y:S02]  /*9390*/  LOP3.LUT R189, R189, 0x3c, RZ, 0xfc, !PT ;  /* 0x0000003cbdbd7812 */ /* 0x000fe400078efcff */
[----:B------:R-:W-:Y:S02]  /*93a0*/  LEA R188, P1, R5, R191, 0x3 ;  /* 0x000000bf05bc7211 */ /* 0x000fe400078218ff */
[----:B------:R-:W-:-:S04]  /*93b0*/  SHF.R.U32.HI R191, RZ, 0x7, R190 ;  /* 0x00000007ffbf7819 */ /* 0x000fc800000116be */
[----:B------:R-:W-:-:S04]  /*93c0*/  SGXT.U32 R191, R191, 0x1 ;  /* 0x00000001bfbf781a */ /* 0x000fc80000000000 */
[----:B------:R-:W-:Y:S02]  /*93d0*/  LOP3.LUT R191, R191, 0x3a, RZ, 0xfc, !PT ;  /* 0x0000003abfbf7812 */ /* 0x000fe400078efcff */
[----:B------:R-:W-:Y:S02]  /*93e0*/  IADD3 R184, P5, R184, UR10, RZ ;  /* 0x0000000ab8b87c10 */ /* 0x000fe4000ffbe0ff */
[----:B------:R-:W-:Y:S02]  /*93f0*/  IADD3 R7, P4, R7, UR10, RZ ;  /* 0x0000000a07077c10 */ /* 0x000fe4000ff9e0ff */
[----:B------:R-:W-:Y:S02]  /*9400*/  IADD3.X R15, R15, UR11, RZ, P5, !PT ;  /* 0x0000000b0f0f7c10 */ /* 0x000fe4000affe4ff */
[----:B------:R-:W-:Y:S02]  /*9410*/  IADD3 R11, P5, R11, UR10, RZ ;  /* 0x0000000a0b0b7c10 */ /* 0x000fe4000ffbe0ff */
[----:B------:R-:W-:-:S02]  /*9420*/  IADD3.X R17, R17, UR11, RZ, P4, !PT ;  /* 0x0000000b11117c10 */ /* 0x000fc4000a7fe4ff */
[----:B------:R-:W-:Y:S02]  /*9430*/  IADD3 R13, P4, R13, UR10, RZ ;  /* 0x0000000a0d0d7c10 */ /* 0x000fe4000ff9e0ff */
[----:B------:R-:W-:Y:S02]  /*9440*/  IADD3.X R153, R153, UR11, RZ, P5, !PT ;  /* 0x0000000b99997c10 */ /* 0x000fe4000affe4ff */
        /* <DEDUP_REMOVED lines=16> */
[----:B------:R-:W-:Y:S01]  /*9550*/  IADD3 R203, P5, R203, UR10, RZ ;  /* 0x0000000acbcb7c10 */ /* 0x000fe2000ffbe0ff */
[----:B--2---:R-:W-:-:S05]  /*9560*/  IMAD R3, R3, R16, RZ ;  /* 0x0000001003037224 */ /* 0x004fca00078e02ff */
[----:B------:R2:W-:Y:S02]  /*9570*/  STL [R1+0xfc], R3 ;  /* 0x0000fc0301007387 */ /* 0x0005e40000100800 */
[----:B--2---:R-:W-:-:S04]  /*9580*/  SHF.R.U32.HI R3, RZ, 0x7, R190 ;  /* 0x00000007ff037819 */ /* 0x004fc800000116be */
[----:B------:R-:W-:Y:S01]  /*9590*/  SGXT.U32 R3, R3, 0x1 ;  /* 0x000000010303781a */ /* 0x000fe20000000000 */
[----:B------:R-:W-:-:S03]  /*95a0*/  IMAD R2, R189, R16, RZ ;  /* 0x00000010bd027224 */ /* 0x000fc600078e02ff */
[----:B------:R-:W-:Y:S01]  /*95b0*/  LOP3.LUT R3, R3, 0x38, RZ, 0xfc, !PT ;  /* 0x0000003803037812 */ /* 0x000fe200078efcff */
[-C--:B------:R-:W-:Y:S01]  /*95c0*/  IMAD R0, R191, R16.reuse, RZ ;  /* 0x00000010bf007224 */ /* 0x080fe200078e02ff */
[----:B------:R-:W-:Y:S03]  /*95d0*/  STL [R1+0xf8], R2 ;  /* 0x0000f80201007387 */ /* 0x000fe60000100800 */
[----:B------:R-:W-:Y:S01]  /*95e0*/  IMAD R3, R3, R16, RZ ;  /* 0x0000001003037224 */ /* 0x000fe200078e02ff */
[----:B------:R-:W-:Y:S01]  /*95f0*/  STL [R1+0xf4], R0 ;  /* 0x0000f40001007387 */ /* 0x000fe20000100800 */
[--C-:B------:R-:W-:Y:S02]  /*9600*/  SHF.R.U32.HI R189, RZ, 0x7, R190.reuse ;  /* 0x00000007ffbd7819 */ /* 0x100fe400000116be */
[----:B------:R-:W-:Y:S01]  /*9610*/  SHF.R.U32.HI R191, RZ, 0x7, R190 ;  /* 0x00000007ffbf7819 */ /* 0x000fe200000116be */
[----:B------:R2:W-:Y:S01]  /*9620*/  STL [R1+0xf0], R3 ;  /* 0x0000f00301007387 */ /* 0x0005e20000100800 */
[----:B------:R-:W-:-:S02]  /*9630*/  SGXT.U32 R189, R189, 0x1 ;  /* 0x00000001bdbd781a */ /* 0x000fc40000000000 */
[----:B------:R-:W-:Y:S02]  /*9640*/  SGXT.U32 R191, R191, 0x1 ;  /* 0x00000001bfbf781a */ /* 0x000fe40000000000 */
[----:B--2---:R-:W-:Y:S02]  /*9650*/  SHF.R.U32.HI R3, RZ, 0x7, R190 ;  /* 0x00000007ff037819 */ /* 0x004fe400000116be */
[----:B------:R-:W-:Y:S02]  /*9660*/  LOP3.LUT R189, R189, 0x36, RZ, 0xfc, !PT ;  /* 0x00000036bdbd7812 */ /* 0x000fe400078efcff */
[----:B------:R-:W-:Y:S02]  /*9670*/  SGXT.U32 R3, R3, 0x1 ;  /* 0x000000010303781a */ /* 0x000fe40000000000 */
[----:B------:R-:W-:Y:S02]  /*9680*/  LOP3.LUT R191, R191, 0x34, RZ, 0xfc, !PT ;  /* 0x00000034bfbf7812 */ /* 0x000fe400078efcff */
[----:B------:R-:W-:Y:S01]  /*9690*/  LOP3.LUT R3, R3, 0x32, RZ, 0xfc, !PT ;  /* 0x0000003203037812 */ /* 0x000fe200078efcff */
[----:B------:R-:W-:-:S02]  /*96a0*/  IMAD R2, R189, R16, RZ ;  /* 0x00000010bd027224 */ /* 0x000fc400078e02ff */
[-C--:B------:R-:W-:Y:S02]  /*96b0*/  IMAD R0, R191, R16.reuse, RZ ;  /* 0x00000010bf007224 */ /* 0x080fe400078e02ff */
[----:B------:R-:W-:Y:S01]  /*96c0*/  IMAD R3, R3, R16, RZ ;  /* 0x0000001003037224 */ /* 0x000fe200078e02ff */
[----:B------:R-:W-:Y:S01]  /*96d0*/  STL [R1+0xec], R2 ;  /* 0x0000ec0201007387 */ /* 0x000fe20000100800 */
[--C-:B------:R-:W-:Y:S02]  /*96e0*/  SHF.R.U32.HI R191, RZ, 0x7, R190.reuse ;  /* 0x00000007ffbf7819 */ /* 0x100fe400000116be */
[----:B------:R-:W-:Y:S01]  /*96f0*/  SHF.R.U32.HI R189, RZ, 0x7, R190 ;  /* 0x00000007ffbd7819 */ /* 0x000fe200000116be */
[----:B------:R-:W-:Y:S01]  /*9700*/  STL [R1+0xe8], R0 ;  /* 0x0000e80001007387 */ /* 0x000fe20000100800 */
[----:B------:R-:W-:-:S03]  /*9710*/  SGXT.U32 R191, R191, 0x1 ;  /* 0x00000001bfbf781a */ /* 0x000fc60000000000 */
[----:B------:R2:W-:Y:S01]  /*9720*/  STL [R1+0xe4], R3 ;  /* 0x0000e40301007387 */ /* 0x0005e20000100800 */
[----:B------:R-:W-:Y:S02]  /*9730*/  SGXT.U32 R189, R189, 0x1 ;  /* 0x00000001bdbd781a */ /* 0x000fe40000000000 */
[----:B------:R-:W-:Y:S01]  /*9740*/  LOP3.LUT R191, R191, 0x2e, RZ, 0xfc, !PT ;  /* 0x0000002ebfbf7812 */ /* 0x000fe200078efcff */
[----:B--2---:R-:W2:Y:S01]  /*9750*/  S2R R3, SR_TID.X ;  /* 0x0000000000037919 */ /* 0x004ea20000002100 */
[----:B------:R-:W-:-:S03]  /*9760*/  LOP3.LUT R189, R189, 0x30, RZ, 0xfc, !PT ;  /* 0x00000030bdbd7812 */ /* 0x000fc600078efcff */
[-C--:B------:R-:W-:Y:S01]  /*9770*/  IMAD R0, R191, R16.reuse, RZ ;  /* 0x00000010bf007224 */ /* 0x080fe200078e02ff */
[--C-:B------:R-:W-:Y:S01]  /*9780*/  SHF.R.U32.HI R191, RZ, 0x7, R190.reuse ;  /* 0x00000007ffbf7819 */ /* 0x100fe200000116be */
[----:B------:R-:W-:Y:S01]  /*9790*/  IMAD R2, R189, R16, RZ ;  /* 0x00000010bd027224 */ /* 0x000fe200078e02ff */
[--C-:B------:R-:W-:Y:S02]  /*97a0*/  SHF.R.U32.HI R189, RZ, 0x7, R190.reuse ;  /* 0x00000007ffbd7819 */ /* 0x100fe400000116be */
[----:B------:R-:W-:-:S04]  /*97b0*/  SHF.R.U32.HI R190, RZ, 0x7, R190 ;  /* 0x00000007ffbe7819 */ /* 0x000fc800000116be */
[----:B------:R-:W-:Y:S02]  /*97c0*/  SGXT.U32 R190, R190, 0x1 ;  /* 0x00000001bebe781a */ /* 0x000fe40000000000 */
[----:B------:R-:W-:Y:S02]  /*97d0*/  SGXT.U32 R191, R191, 0x1 ;  /* 0x00000001bfbf781a */ /* 0x000fe40000000000 */
[----:B------:R-:W-:Y:S02]  /*97e0*/  LOP3.LUT R190, R190, 0x2c, RZ, 0xfc, !PT ;  /* 0x0000002cbebe7812 */ /* 0x000fe400078efcff */
[----:B------:R-:W-:Y:S02]  /*97f0*/  SGXT.U32 R189, R189, 0x1 ;  /* 0x00000001bdbd781a */ /* 0x000fe40000000000 */
[----:B------:R-:W-:Y:S01]  /*9800*/  LOP3.LUT R191, R191, 0x28, RZ, 0xfc, !PT ;  /* 0x00000028bfbf7812 */ /* 0x000fe200078efcff */
[-C--:B------:R-:W-:Y:S01]  /*9810*/  IMAD R190, R190, R16.reuse, RZ ;  /* 0x00000010bebe7224 */ /* 0x080fe200078e02ff */
[----:B------:R-:W-:Y:S01]  /*9820*/  LOP3.LUT R189, R189, 0x2a, RZ, 0xfc, !PT ;  /* 0x0000002abdbd7812 */ /* 0x000fe200078efcff */
[----:B------:R3:W-:Y:S04]  /*9830*/  STL [R1+0xe0], R2 ;  /* 0x0000e00201007387 */ /* 0x0007e80000100800 */
[----:B------:R4:W-:Y:S04]  /*9840*/  STL [R1+0xdc], R0 ;  /* 0x0000dc0001007387 */ /* 0x0009e80000100800 */
[----:B------:R1:W-:Y:S01]  /*9850*/  STL [R1+0xd8], R190 ;  /* 0x0000d8be01007387 */ /* 0x0003e20000100800 */
[-C--:B---3--:R-:W-:Y:S01]  /*9860*/  IMAD R2, R189, R16.reuse, RZ ;  /* 0x00000010bd027224 */ /* 0x088fe200078e02ff */
[--C-:B--2---:R-:W-:Y:S01]  /*9870*/  SHF.R.U32.HI R189, RZ, 0x7, R3.reuse ;  /* 0x00000007ffbd7819 */ /* 0x104fe20000011603 */
[----:B----4-:R-:W-:Y:S01]  /*9880*/  IMAD R0, R191, R16, RZ ;  /* 0x00000010bf007224 */ /* 0x010fe200078e02ff */
[----:B------:R-:W-:-:S02]  /*9890*/  SHF.R.U32.HI R191, RZ, 0x7, R3 ;  /* 0x00000007ffbf7819 */ /* 0x000fc40000011603 */
[--C-:B-1----:R-:W-:Y:S02]  /*98a0*/  SHF.R.U32.HI R190, RZ, 0x7, R3.reuse ;  /* 0x00000007ffbe7819 */ /* 0x102fe40000011603 */
[----:B------:R-:W-:-:S04]  /*98b0*/  SHF.R.U32.HI R3, RZ, 0x7, R3 ;  /* 0x00000007ff037819 */ /* 0x000fc80000011603 */
[----:B------:R-:W-:Y:S01]  /*98c0*/  SGXT.U32 R3, R3, 0x1 ;  /* 0x000000010303781a */ /* 0x000fe20000000000 */
[----:B------:R-:W-:Y:S01]  /*98d0*/  STL [R1+0xd4], R2 ;  /* 0x0000d40201007387 */ /* 0x000fe20000100800 */
[----:B------:R-:W-:Y:S02]  /*98e0*/  SGXT.U32 R191, R191, 0x1 ;  /* 0x00000001bfbf781a */ /* 0x000fe40000000000 */
[----:B------:R-:W-:Y:S02]  /*98f0*/  LOP3.LUT R3, R3, 0x26, RZ, 0xfc, !PT ;  /* 0x0000002603037812 */ /* 0x000fe400078efcff */
[----:B------:R-:W-:Y:S02]  /*9900*/  SGXT.U32 R189, R189, 0x1 ;  /* 0x00000001bdbd781a */ /* 0x000fe40000000000 */
[----:B------:R-:W-:Y:S01]  /*9910*/  SGXT.U32 R190, R190, 0x1 ;  /* 0x00000001bebe781a */ /* 0x000fe20000000000 */
[----:B------:R1:W-:Y:S01]  /*9920*/  STL [R1+0xd0], R0 ;  /* 0x0000d00001007387 */ /* 0x0003e20000100800 */
[----:B------:R-:W-:-:S02]  /*9930*/  LOP3.LUT R189, R189, 0x22, RZ, 0xfc, !PT ;  /* 0x00000022bdbd7812 */ /* 0x000fc400078efcff */
[----:B------:R-:W-:Y:S02]  /*9940*/  LOP3.LUT R190, R190, 0x24, RZ, 0xfc, !PT ;  /* 0x00000024bebe7812 */ /* 0x000fe400078efcff */
[----:B------:R-:W-:Y:S01]  /*9950*/  LOP3.LUT R191, R191, 0x20, RZ, 0xfc, !PT ;  /* 0x00000020bfbf7812 */ /* 0x000fe200078efcff */
[-C--:B-1----:R-:W-:Y:S02]  /*9960*/  IMAD R0, R3, R16.reuse, RZ ;  /* 0x0000001003007224 */ /* 0x082fe400078e02ff */
[-C--:B------:R-:W-:Y:S01]  /*9970*/  IMAD R3, R190, R16.reuse, RZ ;  /* 0x00000010be037224 */ /* 0x080fe200078e02ff */
[--C-:B------:R-:W-:Y:S01]  /*9980*/  SHF.R.U32.HI R190, RZ, 0x7, R187.reuse ;  /* 0x00000007ffbe7819 */ /* 0x100fe200000116bb */
[----:B------:R-:W-:Y:S01]  /*9990*/  IMAD R2, R189, R16, RZ ;  /* 0x00000010bd027224 */ /* 0x000fe200078e02ff */
[----:B------:R1:W-:Y:S01]  /*99a0*/  STL [R1+0xcc], R0 ;  /* 0x0000cc0001007387 */ /* 0x0003e20000100800 */
[----:B------:R-:W-:Y:S02]  /*99b0*/  SHF.R.U32.HI R189, RZ, 0x7, R187 ;  /* 0x00000007ffbd7819 */ /* 0x000fe400000116bb */
[----:B------:R-:W-:-:S02]  /*99c0*/  IADD3.X R194, R194, UR11, RZ, P4, !PT ;  /* 0x0000000bc2c27c10 */ /* 0x000fc4000a7fe4ff */
[----:B------:R-:W-:Y:S01]  /*99d0*/  IADD3 R205, P4, R205, UR10, RZ ;  /* 0x0000000acdcd7c10 */ /* 0x000fe2000ff9e0ff */
[----:B-1----:R-:W-:Y:S01]  /*99e0*/  IMAD R0, R191, R16, RZ ;  /* 0x00000010bf007224 */ /* 0x002fe200078e02ff */
[--C-:B------:R-:W-:Y:S02]  /*99f0*/  SHF.R.U32.HI R191, RZ, 0x7, R187.reuse ;  /* 0x00000007ffbf7819 */ /* 0x100fe400000116bb */
[----:B------:R-:W-:Y:S02]  /*9a00*/  SHF.R.U32.HI R187, RZ, 0x7, R187 ;  /* 0x00000007ffbb7819 */ /* 0x000fe400000116bb */
[----:B------:R-:W-:Y:S02]  /*9a10*/  IADD3.X R202, R202, UR11, RZ, P5, !PT ;  /* 0x0000000bcaca7c10 */ /* 0x000fe4000affe4ff */
[----:B------:R-:W-:Y:S02]  /*9a20*/  SGXT.U32 R187, R187, 0x1 ;  /* 0x00000001bbbb781a */ /* 0x000fe40000000000 */
[----:B------:R-:W-:-:S02]  /*9a30*/  IADD3 R213, P5, R213, UR10, RZ ;  /* 0x0000000ad5d57c10 */ /* 0x000fc4000ffbe0ff */
[----:B------:R-:W-:Y:S02]  /*9a40*/  IADD3.X R204, R204, UR11, RZ, P4, !PT ;  /* 0x0000000bcccc7c10 */ /* 0x000fe4000a7fe4ff */
[----:B------:R-:W-:Y:S02]  /*9a50*/  SGXT.U32 R190, R190, 0x1 ;  /* 0x00000001bebe781a */ /* 0x000fe40000000000 */
[----:B------:R-:W-:Y:S02]  /*9a60*/  LOP3.LUT R187, R187, 0x1e, RZ, 0xfc, !PT ;  /* 0x0000001ebbbb7812 */ /* 0x000fe400078efcff */
[----:B------:R-:W-:Y:S01]  /*9a70*/  IADD3 R215, P4, R215, UR10, RZ ;  /* 0x0000000ad7d77c10 */ /* 0x000fe2000ff9e0ff */
[----:B------:R-:W-:Y:S01]  /*9a80*/  STL [R1+0xc8], R3 ;  /* 0x0000c80301007387 */ /* 0x000fe20000100800 */
[----:B------:R-:W-:Y:S02]  /*9a90*/  SGXT.U32 R189, R189, 0x1 ;  /* 0x00000001bdbd781a */ /* 0x000fe40000000000 */
[----:B------:R-:W-:Y:S01]  /*9aa0*/  IADD3.X R212, R212, UR11, RZ, P5, !PT ;  /* 0x0000000bd4d47c10 */ /* 0x000fe2000affe4ff */
[----:B------:R-:W-:Y:S01]  /*9ab0*/  STL [R1+0xc4], R2 ;  /* 0x0000c40201007387 */ /* 0x000fe20000100800 */
[----:B------:R-:W-:-:S02]  /*9ac0*/  SGXT.U32 R191, R191, 0x1 ;  /* 0x00000001bfbf781a */ /* 0x000fc40000000000 */
[----:B------:R-:W-:Y:S01]  /*9ad0*/  IADD3 R223, P5, R223, UR10, RZ ;  /* 0x0000000adfdf7c10 */ /* 0x000fe2000ffbe0ff */
[----:B------:R1:W-:Y:S01]  /*9ae0*/  STL [R1+0xc0], R0 ;  /* 0x0000c00001007387 */ /* 0x0003e20000100800 */
[----:B------:R-:W-:Y:S02]  /*9af0*/  LOP3.LUT R190, R190, 0x1c, RZ, 0xfc, !PT ;  /* 0x0000001cbebe7812 */ /* 0x000fe400078efcff */
[----:B------:R-:W-:Y:S02]  /*9b00*/  IADD3.X R214, R214, UR11, RZ, P4, !PT ;  /* 0x0000000bd6d67c10 */ /* 0x000fe4000a7fe4ff */
[----:B------:R-:W-:Y:S02]  /*9b10*/  LOP3.LUT R189, R189, 0x1a, RZ, 0xfc, !PT ;  /* 0x0000001abdbd7812 */ /* 0x000fe400078efcff */
[----:B------:R-:W-:Y:S02]  /*9b20*/  IADD3 R225, P4, R225, UR10, RZ ;  /* 0x0000000ae1e17c10 */ /* 0x000fe4000ff9e0ff */
[----:B------:R-:W-:Y:S01]  /*9b30*/  LOP3.LUT R191, R191, 0x18, RZ, 0xfc, !PT ;  /* 0x00000018bfbf7812 */ /* 0x000fe200078efcff */
[----:B-1----:R-:W-:Y:S01]  /*9b40*/  IMAD R0, R187, R16, RZ ;  /* 0x00000010bb007224 */ /* 0x002fe200078e02ff */
[----:B------:R-:W-:-:S02]  /*9b50*/  IADD3.X R222, R222, UR11, RZ, P5, !PT ;  /* 0x0000000bdede7c10 */ /* 0x000fc4000affe4ff */
[----:B------:R-:W-:Y:S01]  /*9b60*/  IADD3 R233, P5, R233, UR10, RZ ;  /* 0x0000000ae9e97c10 */ /* 0x000fe2000ffbe0ff */
[-C--:B------:R-:W-:Y:S01]  /*9b70*/  IMAD R3, R190, R16.reuse, RZ ;  /* 0x00000010be037224 */ /* 0x080fe200078e02ff */
[----:B------:R-:W-:Y:S01]  /*9b80*/  IADD3.X R224, R224, UR11, RZ, P4, !PT ;  /* 0x0000000be0e07c10 */ /* 0x000fe2000a7fe4ff */
[-C--:B------:R-:W-:Y:S01]  /*9b90*/  IMAD R2, R189, R16.reuse, RZ ;  /* 0x00000010bd027224 */ /* 0x080fe200078e02ff */
[----:B------:R1:W-:Y:S01]  /*9ba0*/  STL [R1+0xbc], R0 ;  /* 0x0000bc0001007387 */ /* 0x0003e20000100800 */
[----:B------:R-:W-:Y:S02]  /*9bb0*/  IADD3 R235, P4, R235, UR10, RZ ;  /* 0x0000000aebeb7c10 */ /* 0x000fe4000ff9e0ff */
[----:B------:R-:W-:Y:S02]  /*9bc0*/  IADD3.X R232, R232, UR11, RZ, P5, !PT ;  /* 0x0000000be8e87c10 */ /* 0x000fe4000affe4ff */
[----:B------:R-:W-:Y:S01]  /*9bd0*/  IADD3 R243, P5, R243, UR10, RZ ;  /* 0x0000000af3f37c10 */ /* 0x000fe2000ffbe0ff */
[----:B------:R-:W-:Y:S01]  /*9be0*/  STL [R1+0xb8], R3 ;  /* 0x0000b80301007387 */ /* 0x000fe20000100800 */
[----:B------:R-:W-:Y:S01]  /*9bf0*/  IADD3.X R234, R234, UR11, RZ, P4, !PT ;  /* 0x0000000beaea7c10 */ /* 0x000fe2000a7fe4ff */
[----:B-1----:R-:W-:-:S02]  /*9c00*/  IMAD R0, R191, R16, RZ ;  /* 0x00000010bf007224 */ /* 0x002fc400078e02ff */
[----:B------:R1:W-:Y:S01]  /*9c10*/  STL [R1+0xb4], R2 ;  /* 0x0000b40201007387 */ /* 0x0003e20000100800 */
[----:B------:R-:W-:Y:S02]  /*9c20*/  IADD3 R245, P4, R245, UR10, RZ ;  /* 0x0000000af5f57c10 */ /* 0x000fe4000ff9e0ff */
[----:B------:R-:W-:Y:S01]  /*9c30*/  IADD3.X R242, R242, UR11, RZ, P5, !PT ;  /* 0x0000000bf2f27c10 */ /* 0x000fe2000affe4ff */
[----:B------:R2:W-:Y:S01]  /*9c40*/  STL [R1+0xb0], R0 ;  /* 0x0000b00001007387 */ /* 0x0005e20000100800 */
[----:B------:R-:W-:Y:S02]  /*9c50*/  IADD3.X R244, R244, UR11, RZ, P4, !PT ;  /* 0x0000000bf4f47c10 */ /* 0x000fe4000a7fe4ff */
[----:B-1----:R-:W-:Y:S02]  /*9c60*/  IADD3 R2, P4, R41, UR10, RZ ;  /* 0x0000000a29027c10 */ /* 0x002fe4000ff9e0ff */
[----:B--2---:R-:W-:-:S05]  /*9c70*/  IADD3 R0, P5, R39, UR10, RZ ;  /* 0x0000000a27007c10 */ /* 0x004fca000ffbe0ff */
[----:B------:R1:W-:Y:S04]  /*9c80*/  STL [R1], R0 ;  /* 0x0000000001007387 */ /* 0x0003e80000100800 */
[----:B------:R-:W2:Y:S04]  /*9c90*/  LDL R3, [R1+0x4c] ;  /* 0x00004c0001037983 */ /* 0x000ea80000100800 */
[----:B-1----:R-:W3:Y:S04]  /*9ca0*/  LDL R0, [R1+0x58] ;  /* 0x0000580001007983 */ /* 0x002ee80000100800 */
[----:B------:R1:W-:Y:S04]  /*9cb0*/  STL [R1+0x8], R2 ;  /* 0x0000080201007387 */ /* 0x0003e80000100800 */
[----:B------:R-:W4:Y:S04]  /*9cc0*/  LDL R187, [R1+0x50] ;  /* 0x0000500001bb7983 */ /* 0x000f280000100800 */
[----:B------:R-:W4:Y:S04]  /*9cd0*/  LDL R190, [R1+0x54] ;  /* 0x0000540001be7983 */ /* 0x000f280000100800 */
[----:B------:R-:W4:Y:S01]  /*9ce0*/  LDL R191, [R1+0x5c] ;  /* 0x00005c0001bf7983 */ /* 0x000f220000100800 */
[----:B------:R-:W-:-:S02]  /*9cf0*/  IADD3 R8, P3, R8, UR10, RZ ;  /* 0x0000000a08087c10 */ /* 0x000fc4000ff7e0ff */
[----:B------:R-:W-:Y:S02]  /*9d00*/  IADD3 R9, P2, R9, UR10, RZ ;  /* 0x0000000a09097c10 */ /* 0x000fe4000ff5e0ff */
[----:B------:R-:W-:Y:S02]  /*9d10*/  IADD3.X R19, R19, UR11, RZ, P3, !PT ;  /* 0x0000000b13137c10 */ /* 0x000fe40009ffe4ff */
[----:B------:R-:W-:Y:S02]  /*9d20*/  IADD3 R12, P3, R12, UR10, RZ ;  /* 0x0000000a0c0c7c10 */ /* 0x000fe4000ff7e0ff */
[----:B------:R-:W-:Y:S02]  /*9d30*/  IADD3 R10, P6, R10, UR10, RZ ;  /* 0x0000000a0a0a7c10 */ /* 0x000fe4000ffde0ff */
[----:B------:R-:W-:Y:S02]  /*9d40*/  IADD3.X R21, R21, UR11, RZ, P2, !PT ;  /* 0x0000000b15157c10 */ /* 0x000fe400097fe4ff */
[----:B------:R-:W-:-:S02]  /*9d50*/  IADD3.X R157, R157, UR11, RZ, P3, !PT ;  /* 0x0000000b9d9d7c10 */ /* 0x000fc40009ffe4ff */
        /* <DEDUP_REMOVED lines=56> */
[----:B-1----:R-:W-:Y:S02]  /*a0e0*/  IADD3 R2, P3, R40, UR10, RZ ;  /* 0x0000000a28027c10 */ /* 0x002fe4000ff7e0ff */
[----:B------:R-:W-:Y:S02]  /*a0f0*/  IADD3 R251, P6, R251, UR10, RZ ;  /* 0x0000000afbfb7c10 */ /* 0x000fe4000ffde0ff */
[----:B------:R-:W-:Y:S01]  /*a100*/  IADD3.X R248, R248, UR11, RZ, P2, !PT ;  /* 0x0000000bf8f87c10 */ /* 0x000fe200097fe4ff */
[----:B------:R1:W-:Y:S01]  /*a110*/  STL [R1+0x10], R2 ;  /* 0x0000100201007387 */ /* 0x0003e20000100800 */
[----:B------:R-:W-:-:S02]  /*a120*/  IADD3 R189, P2, R37, UR10, RZ ;  /* 0x0000000a25bd7c10 */ /* 0x000fc4000ff5e0ff */
[----:B------:R-:W-:Y:S02]  /*a130*/  IADD3.X R250, R250, UR11, RZ, P6, !PT ;  /* 0x0000000bfafa7c10 */ /* 0x000fe4000b7fe4ff */
[----:B------:R-:W-:Y:S01]  /*a140*/  IADD3.X R252, R252, UR11, RZ, P5, !PT ;  /* 0x0000000bfcfc7c10 */ /* 0x000fe2000affe4ff */
[----:B------:R1:W-:Y:S02]  /*a150*/  STL [R1+0x18], R189 ;  /* 0x000018bd01007387 */ /* 0x0003e40000100800 */
[----:B-1----:R-:W-:-:S05]  /*a160*/  IADD3 R2, P6, R35, UR10, RZ ;  /* 0x0000000a23027c10 */ /* 0x002fca000ffde0ff */
[----:B------:R1:W-:Y:S01]  /*a170*/  STL [R1+0x20], R2 ;  /* 0x0000200201007387 */ /* 0x0003e20000100800 */
[----:B------:R-:W-:-:S05]  /*a180*/  IADD3 R189, P5, R38, UR10, RZ ;  /* 0x0000000a26bd7c10 */ /* 0x000fca000ffbe0ff */
[----:B------:R1:W-:Y:S02]  /*a190*/  STL [R1+0x28], R189 ;  /* 0x000028bd01007387 */ /* 0x0003e40000100800 */
[----:B-1----:R-:W-:-:S05]  /*a1a0*/  IADD3.X R2, R33, UR11, RZ, P4, !PT ;  /* 0x0000000b21027c10 */ /* 0x002fca000a7fe4ff */
        /* <DEDUP_REMOVED lines=13> */
[----:B------:R-:W-:-:S05]  /*a280*/  IADD3.X R189, R26, UR11, RZ, P5, !PT ;  /* 0x0000000b1abd7c10 */ /* 0x000fca000affe4ff */
[----:B------:R1:W-:Y:S02]  /*a290*/  STL [R1+0x24], R189 ;  /* 0x000024bd01007387 */ /* 0x0003e40000100800 */
[----:B-1----:R-:W-:Y:S02]  /*a2a0*/  IADD3.X R2, R27, UR11, RZ, P4, !PT ;  /* 0x0000000b1b027c10 */ /* 0x002fe4000a7fe4ff */
[----:B------:R-:W-:-:S03]  /*a2b0*/  SHF.R.S32.HI R129, RZ, 0x1f, R5 ;  /* 0x0000001fff817819 */ /* 0x000fc60000011405 */
[----:B------:R1:W-:Y:S01]  /*a2c0*/  STL [R1+0x2c], R2 ;  /* 0x00002c0201007387 */ /* 0x0003e20000100800 */
[----:B------:R-:W-:-:S05]  /*a2d0*/  IADD3.X R189, R28, UR11, RZ, P3, !PT ;  /* 0x0000000b1cbd7c10 */ /* 0x000fca0009ffe4ff */
[----:B------:R-:W-:Y:S01]  /*a2e0*/  STL [R1+0x34], R189 ;  /* 0x000034bd01007387 */ /* 0x000fe20000100800 */
[----:B-1----:R-:W-:-:S05]  /*a2f0*/  IADD3.X R2, R29, UR11, RZ, P2, !PT ;  /* 0x0000000b1d027c10 */ /* 0x002fca00097fe4ff */
[----:B------:R1:W-:Y:S02]  /*a300*/  STL [R1+0x3c], R2 ;  /* 0x00003c0201007387 */ /* 0x0003e40000100800 */
[----:B-1----:R-:W-:-:S06]  /*a310*/  SHF.L.U64.HI R2, R5, 0x2, R129 ;  /* 0x0000000205027819 */ /* 0x002fcc0000010281 */
[----:B------:R1:W5:Y:S01]  /*a320*/  LDL.LU R2, [R1+0x134] ;  /* 0x0001340001027983 */ /* 0x0003620000300800 */
[----:B--2---:R-:W-:Y:S02]  /*a330*/  SHF.R.S32.HI R131, RZ, 0x1f, R3 ;  /* 0x0000001fff837819 */ /* 0x004fe40000011403 */
[----:B---3--:R-:W-:Y:S02]  /*a340*/  SHF.R.S32.HI R130, RZ, 0x1f, R0 ;  /* 0x0000001fff827819 */ /* 0x008fe40000011400 */
[----:B------:R-:W-:Y:S02]  /*a350*/  SHF.L.U64.HI R3, R3, 0x2, R131 ;  /* 0x0000000203037819 */ /* 0x000fe40000010283 */
[----:B------:R-:W-:Y:S02]  /*a360*/  SHF.L.U64.HI R0, R0, 0x2, R130 ;  /* 0x0000000200007819 */ /* 0x000fe40000010282 */
[----:B----4-:R-:W-:-:S03]  /*a370*/  SHF.R.S32.HI R132, RZ, 0x1f, R187 ;  /* 0x0000001fff847819 */ /* 0x010fc600000114bb */
[----:B------:R2:W-:Y:S01]  /*a380*/  STL [R1+0x80], R0 ;  /* 0x0000800001007387 */ /* 0x0005e20000100800 */
[----:B------:R-:W-:Y:S02]  /*a390*/  SHF.L.U64.HI R187, R187, 0x2, R132 ;  /* 0x00000002bbbb7819 */ /* 0x000fe40000010284 */
[----:B------:R-:W-:Y:S01]  /*a3a0*/  SHF.R.S32.HI R133, RZ, 0x1f, R190 ;  /* 0x0000001fff857819 */ /* 0x000fe200000114be */
[----:B--2---:R1:W5:Y:S01]  /*a3b0*/  LDL.LU R0, [R1+0x130] ;  /* 0x0001300001007983 */ /* 0x0043620000300800 */
[----:B------:R-:W-:-:S03]  /*a3c0*/  SHF.R.S32.HI R134, RZ, 0x1f, R191 ;  /* 0x0000001fff867819 */ /* 0x000fc600000114bf */
[----:B------:R2:W-:Y:S04]  /*a3d0*/  STL [R1+0x84], R3 ;  /* 0x0000840301007387 */ /* 0x0005e80000100800 */
[----:B------:R3:W-:Y:S01]  /*a3e0*/  STL [R1+0x88], R187 ;  /* 0x000088bb01007387 */ /* 0x0007e20000100800 */
[----:B--2---:R-:W2:Y:S01]  /*a3f0*/  S2R R3, SR_TID.X ;  /* 0x0000000000037919 */ /* 0x004ea20000002100 */
[----:B---3--:R-:W-:Y:S02]  /*a400*/  SHF.L.U64.HI R187, R190, 0x2, R133 ;  /* 0x00000002bebb7819 */ /* 0x008fe40000010285 */
[----:B------:R-:W-:-:S03]  /*a410*/  SHF.L.U64.HI R190, R191, 0x2, R134 ;  /* 0x00000002bfbe7819 */ /* 0x000fc60000010286 */
[----:B------:R3:W-:Y:S04]  /*a420*/  STL [R1+0x8c], R187 ;  /* 0x00008cbb01007387 */ /* 0x0007e80000100800 */
[----:B------:R-:W-:Y:S01]  /*a430*/  STL [R1+0x90], R190 ;  /* 0x000090be01007387 */ /* 0x000fe20000100800 */
[----:B---3--:R-:W-:-:S05]  /*a440*/  SHF.R.S32.HI R187, RZ, 0x6, R128 ;  /* 0x00000006ffbb7819 */ /* 0x008fca0000011480 */
[----:B------:R3:W-:Y:S02]  /*a450*/  STL [R1+0x48], R187 ;  /* 0x000048bb01007387 */ /* 0x0007e40000100800 */
[----:B---3--:R-:W-:-:S05]  /*a460*/  VIADD R187, R187, 0xfffffffe ;  /* 0xfffffffebbbb7836 */ /* 0x008fca0000000000 */
[----:B------:R1:W-:Y:S01]  /*a470*/  STL [R1+0x10c], R187 ;  /* 0x00010cbb01007387 */ /* 0x0003e20000100800 */
[----:B------:R-:W-:Y:S02]  /*a480*/  IADD3 R188, P0, R188, UR8, RZ ;  /* 0x00000008bcbc7c10 */ /* 0x000fe4000ff1e0ff */
[----:B------:R-:W-:Y:S02]  /*a490*/  LEA.HI.X R24, R5, R24, R129, 0x3, P1 ;  /* 0x0000001805187211 */ /* 0x000fe400008f1c81 */
[----:B--2---:R-:W-:Y:S02]  /*a4a0*/  SHF.R.U32.HI R3, RZ, 0x7, R3 ;  /* 0x00000007ff037819 */ /* 0x004fe40000011603 */
[----:B------:R-:W-:Y:S02]  /*a4b0*/  CS2R R26, SRZ ;  /* 0x00000000001a7805 */ /* 0x000fe4000001ff00 */
[----:B------:R-:W-:Y:S02]  /*a4c0*/  IADD3.X R189, R24, UR9, RZ, P0, !PT ;  /* 0x0000000918bd7c10 */ /* 0x000fe400087fe4ff */
[----:B------:R-:W-:-:S02]  /*a4d0*/  CS2R R24, SRZ ;  /* 0x0000000000187805 */ /* 0x000fc4000001ff00 */
[C---:B------:R-:W-:Y:S01]  /*a4e0*/  SHF.L.U64.HI R185, R186.reuse, 0x2, R185 ;  /* 0x00000002bab97819 */ /* 0x040fe200000102b9 */
[----:B------:R-:W-:Y:S01]  /*a4f0*/  IMAD.SHL.U32 R186, R186, 0x4, RZ ;  /* 0x00000004baba7824 */ /* 0x000fe200078e00ff */
        /* <DEDUP_REMOVED lines=50> */
[----:B------:R-:W-:Y:S02]  /*a820*/  SGXT.U32 R3, R3, 0x1 ;  /* 0x000000010303781a */ /* 0x000fe40000000000 */
        /* <DEDUP_REMOVED lines=11> */
[----:B------:R-:W-:Y:S01]  /*a8e0*/  CS2R R150, SRZ ;  /* 0x0000000000967805 */ /* 0x000fe2000001ff00 */
[----:B------:R-:W-:Y:S01]  /*a8f0*/  UIADD3 UR12, UR12, -0x80, URZ ;  /* 0xffffff800c0c7890 */ /* 0x000fe2000fffe03f */
[----:B------:R-:W-:Y:S01]  /*a900*/  UMOV UR14, 0x1 ;  /* 0x00000001000e7882 */ /* 0x000fe20000000000 */
[----:B------:R-:W-:Y:S01]  /*a910*/  UMOV UR13, 0xffffffff ;  /* 0xffffffff000d7882 */ /* 0x000fe20000000000 */
[----:B-1----:R-:W-:-:S09]  /*a920*/  UMOV UR4, URZ ;  /* 0x0000003f00047c82 */ /* 0x002fd20008000000 */
.L_x_1:
[----:B------:R-:W-:Y:S01]  /*a930*/  UIADD3 UR13, UR13, 0x1, URZ ;  /* 0x000000010d0d7890 */ /* 0x000fe2000fffe03f */
[----:B------:R-:W-:-:S04]  /*a940*/  DEPBAR.LE SB0, 0x2 ;  /* 0x000080800000791a */ /* 0x000fc80000000000 */
[----:B------:R-:W-:Y:S01]  /*a950*/  BAR.SYNC.DEFER_BLOCKING 0x0 ;  /* 0x0000000000007b1d */ /* 0x000fe20000010000 */
[----:B------:R-:W-:-:S04]  /*a960*/  UISETP.GT.AND UP0, UPT, UR13, 0x2, UPT ;  /* 0x000000020d00788c */ /* 0x000fc8000bf04270 */
[----:B------:R-:W-:Y:S02]  /*a970*/  USEL UR13, UR13, URZ, !UP0 ;  /* 0x0000003f0d0d7287 */ /* 0x000fe4000c000000 */
[----:B------:R-:W-:Y:S01]  /*a980*/  USHF.L.U32 UR6, UR15, 0x7, URZ ;  /* 0x000000070f067899 */ /* 0x000fe2000800063f */
[----:B------:R-:W2:Y:S01]  /*a990*/  LDL R187, [R1+0x10c] ;  /* 0x00010c0001bb7983 */ /* 0x000ea20000100800 */
[----:B------:R-:W-:Y:S02]  /*a9a0*/  ULEA UR5, UR13, UR7, 0xf ;  /* 0x000000070d057291 */ /* 0x000fe4000f8e783f */
[----:B------:R-:W-:Y:S01]  /*a9b0*/  ULOP3.LUT UR8, UR6, 0x200, URZ, 0xc0, !UPT ;  /* 0x0000020006087892 */ /* 0x000fe2000f8ec03f */
[----:B------:R-:W3:Y:S01]  /*a9c0*/  LDL R190, [R1+0x5c] ;  /* 0x00005c0001be7983 */ /* 0x000ee20000100800 */
[----:B------:R-:W-:Y:S02]  /*a9d0*/  ULEA UR6, UR13, UR7, 0x10 ;  /* 0x000000070d067291 */ /* 0x000fe4000f8e803f */
[----:B------:R-:W-:Y:S01]  /*a9e0*/  UIADD3 UR5, UR5, 0x30000, URZ ;  /* 0x0003000005057890 */ /* 0x000fe2000fffe03f */
[----:B-----5:R1:W-:Y:S01]  /*a9f0*/  STL [R1+0x130], R0 ;  /* 0x0001300001007387 */ /* 0x0203e20000100800 */
[----:B------:R-:W-:-:S02]  /*aa00*/  USHF.R.U32.HI UR6, URZ, 0x4, UR6 ;  /* 0x000000043f067899 */ /* 0x000fc40008011606 */
[----:B------:R-:W-:Y:S02]  /*aa10*/  ULEA.HI UR5, UR5, UR8, URZ, 0x1c ;  /* 0x0000000805057291 */ /* 0x000fe4000f8fe03f */
[----:B------:R-:W-:Y:S02]  /*aa20*/  USGXT.U32 UR10, UR6, 0xe ;  /* 0x0000000e060a789a */ /* 0x000fe40008000000 */
[----:B------:R-:W-:Y:S01]  /*aa30*/  ULOP3.LUT UR8, UR5, 0x3fff, URZ, 0xc0, !UPT ;  /* 0x00003fff05087892 */ /* 0x000fe2000f8ec03f */
[----:B------:R-:W-:Y:S01]  /*aa40*/  WARPGROUP.ARRIVE ;  /* 0x00000000000079c5 */ /* 0x000fe20000000000 */
[----:B------:R-:W-:Y:S01]  /*aa50*/  UMOV UR11, 0x40000040 ;  /* 0x40000040000b7882 */ /* 0x000fe20000000000 */
[----:B------:R-:W-:Y:S01]  /*aa60*/  UMOV UR9, 0x40000040 ;  /* 0x4000004000097882 */ /* 0x000fe20000000000 */
[----:B-1----:R-:W4:Y:S01]  /*aa70*/  LDL R0, [R1+0x90] ;  /* 0x0000900001007983 */ /* 0x002f220000100800 */
[----:B------:R-:W-:Y:S01]  /*aa80*/  UMOV UR5, URZ ;  /* 0x0000003f00057c82 */ /* 0x000fe20008000000 */
[----:B------:R-:W-:Y:S01]  /*aa90*/  UMOV UR6, URZ ;  /* 0x0000003f00067c82 */ /* 0x000fe20008000000 */
[----:B------:R-:W-:-:S02]  /*aaa0*/  ISETP.GE.AND P1, PT, R3, UR12, PT ;  /* 0x0000000c03007c0c */ /* 0x000fc4000bf26270 */
[----:B------:R-:W-:Y:S01]  /*aab0*/  HGMMA.64x256x8.F32.TF32 R24, gdesc[UR8], R24 ;  /* 0x07e00000081879f0 */ /* 0x000fe20008702818 */
[----:B------:R-:W-:Y:S01]  /*aac0*/  UIADD3 UR10, UP1, UR10, 0x2, URZ ;  /* 0x000000020a0a7890 */ /* 0x000fe2000ff3e03f */
[----:B------:R-:W4:Y:S01]  /*aad0*/  LDL R3, [R1+0x8c] ;  /* 0x00008c0001037983 */ /* 0x000f220000100800 */
[----:B------:R-:W-:Y:S02]  /*aae0*/  UIADD3 UR8, UP0, UR8, 0x2, URZ ;  /* 0x0000000208087890 */ /* 0x000fe4000ff1e03f */
[----:B------:R-:W-:Y:S02]  /*aaf0*/  UIADD3.X UR11, UR6, 0x40000040, URZ, UP1, !UPT ;  /* 0x40000040060b7890 */ /* 0x000fe40008ffe43f */
[----:B------:R-:W-:Y:S02]  /*ab00*/  UIADD3.X UR9, UR5, 0x40000040, URZ, UP0, !UPT ;  /* 0x4000004005097890 */ /* 0x000fe400087fe43f */
[----:B------:R-:W-:Y:S02]  /*ab10*/  UIADD3.64 UR22, UR10, 0x2, URZ ;  /* 0x000000020a167897 */ /* 0x000fe4000fffe03f */
[----:B------:R-:W-:-:S15]  /*ab20*/  UIADD3.64 UR20, UR8, 0x2, URZ ;  /* 0x0000000208147897 */ /* 0x000fde000fffe03f */
[----:B------:R-:W-:-:S02]  /*ab30*/  NOP ;  /* 0x0000000000007918 */ /* 0x000fc40000000000 */
[----:B------:R-:W-:Y:S01]  /*ab40*/  HGMMA.64x256x8.F32.TF32 R24, gdesc[UR8], R24 ;  /* 0x07e00000081879f0 */ /* 0x000fe20008702818 */
[----:B------:R-:W-:Y:S01]  /*ab50*/  UIADD3 UR14, UR14, 0x1, URZ ;  /* 0x000000010e0e7890 */ /* 0x000fe2000fffe03f */
[----:B--2---:R-:W-:-:S15]  /*ab60*/  ISETP.LE.AND P0, PT, R187, UR4, PT ;  /* 0x00000004bb007c0c */ /* 0x004fde000bf03270 */
[----:B------:R-:W-:-:S11]  /*ab70*/  NOP ;  /* 0x0000000000007918 */ /* 0x000fd60000000000 */
[----:B------:R-:W-:Y:S01]  /*ab80*/  HGMMA.64x256x8.F32.TF32 R24, gdesc[UR20], R24 ;  /* 0x07e00000141879f0 */ /* 0x000fe20008702818 */
[----:B------:R-:W-:Y:S02]  /*ab90*/  UIADD3.64 UR22, UR10, 0x4, URZ ;  /* 0x000000040a167897 */ /* 0x000fe4000fffe03f */
[----:B------:R-:W-:-:S15]  /*aba0*/  UIADD3.64 UR20, UR8, 0x4, URZ ;  /* 0x0000000408147897 */ /* 0x000fde000fffe03f */
[----:B------:R-:W-:-:S10]  /*abb0*/  NOP ;  /* 0x0000000000007918 */ /* 0x000fd40000000000 */
        /* <DEDUP_REMOVED lines=10> */
[----:B------:R-:W-:Y:S02]  /*ac60*/  UIADD3.64 UR20, UR8, 0x402, URZ ;  /* 0x0000040208147897 */ /* 0x000fe4000fffe03f */
[----:B------:R-:W-:Y:S01]  /*ac70*/  UISETP.GT.AND UP0, UPT, UR14, 0x2, UPT ;  /* 0x000000020e00788c */ /* 0x000fe2000bf04270 */
[----:B------:R-:W-:Y:S01]  /*ac80*/  SEL R187, RZ, 0x4, P1 ;  /* 0x00000004ffbb7807 */ /* 0x000fe20000800000 */
[----:B------:R1:W-:Y:S01]  /*ac90*/  STL [R1+0x134], R2 ;  /* 0x0001340201007387 */ /* 0x0003e20000100800 */
[----:B------:R-:W-:Y:S02]  /*aca0*/  UIADD3.64 UR10, UR10, 0x804, URZ ;  /* 0x000008040a0a7897 */ /* 0x000fe4000fffe03f */
[----:B------:R-:W-:Y:S01]  /*acb0*/  USEL UR14, UR14, URZ, !UP0 ;  /* 0x0000003f0e0e7287 */ /* 0x000fe2000c000000 */
[----:B------:R-:W-:Y:S01]  /*acc0*/  SEL R187, R187, RZ, !P0 ;  /* 0x000000ffbbbb7207 */ /* 0x000fe20004000000 */
[----:B------:R-:W-:-:S02]  /*acd0*/  UIADD3.64 UR8, UR8, 0x404, URZ ;  /* 0x0000040408087897 */ /* 0x000fc4000fffe03f */
[----:B------:R-:W-:Y:S01]  /*ace0*/  ULEA UR5, UR14, UR7, 0xf ;  /* 0x000000070e057291 */ /* 0x000fe2000f8e783f */
[----:B------:R-:W-:-:S05]  /*acf0*/  ISETP.NE.U32.AND P1, PT, R187, RZ, PT ;  /* 0x000000ffbb00720c */ /* 0x000fca0003f25070 */
[----:B------:R-:W-:Y:S02]  /*ad00*/  VIADD R187, R2, UR5 ;  /* 0x0000000502bb7c36 */ /* 0x000fe40008000000 */
[----:B-1----:R-:W2:Y:S06]  /*ad10*/  LDL R2, [R1+0x54] ;  /* 0x0000540001027983 */ /* 0x002eac0000100800 */
[----:B------:R-:W-:Y:S01]  /*ad20*/  HGMMA.64x256x8.F32.TF32 R24, gdesc[UR20], R24 ;  /* 0x07e00000141879f0 */ /* 0x000fe20008702818 */
[----:B---3--:R-:W-:-:S05]  /*ad30*/  LEA R190, P2, R190, R188, 0x2 ;  /* 0x000000bcbebe7211 */ /* 0x008fca00078410ff */
[----:B----4-:R-:W-:Y:S02]  /*ad40*/  IMAD.X R191, R189, 0x1, R0, P2 ;  /* 0x00000001bdbf7824 */ /* 0x010fe400010e0600 */
[----:B------:R-:W1:-:S15]  /*ad50*/  S2R R0, SR_TID.X ;  /* 0x0000000000007919 */ /* 0x000e5e0000002100 */
[----:B------:R-:W-:-:S05]  /*ad60*/  NOP ;  /* 0x0000000000007918 */ /* 0x000fca0000000000 */
[----:B------:R-:W-:Y:S01]  /*ad70*/  HGMMA.64x256x8.F32.TF32 R24, gdesc[UR8], R24, gsb0 ;  /* 0x07e00000081879f0 */ /* 0x000fe20008002818 */
[----:B-1----:R-:W-:-:S04]  /*ad80*/  SHF.R.U32.HI R0, RZ, 0x7, R0 ;  /* 0x00000007ff007819 */ /* 0x002fc80000011600 */
[----:B------:R-:W-:-:S04]  /*ad90*/  SGXT.U32 R0, R0, 0x1 ;  /* 0x000000010000781a */ /* 0x000fc80000000000 */
[----:B------:R-:W-:Y:S01]  /*ada0*/  LOP3.LUT R0, R0, 0x2, RZ, 0xfc, !PT ;  /* 0x0000000200007812 */ /* 0x000fe200078efcff */
[----:B------:R-:W-:Y:S02]  /*adb0*/  WARPGROUP.DEPBAR.LE gsb0, 0x1 ;  /* 0x00008000000079c5 */ /* 0x000fe40000010100 */
[----:B------:R-:W-:Y:S06]  /*adc0*/  BAR.SYNC.DEFER_BLOCKING 0x0 ;  /* 0x0000000000007b1d */ /* 0x000fec0000010000 */
[----:B------:R-:W-:Y:S01]  /*add0*/  @!PT LDS RZ, [RZ] ;  /* 0x00000000fffff984 */ /* 0x000fe20000000800 */
[----:B------:R-:W-:Y:S01]  /*ade0*/  @!PT LDS RZ, [RZ] ;  /* 0x00000000fffff984 */ /* 0x000fe20000000800 */
[----:B------:R-:W-:Y:S01]  /*adf0*/  @!PT LDS RZ, [RZ] ;  /* 0x00000000fffff984 */ /* 0x000fe20000000800 */
[----:B------:R1:W-:Y:S01]  /*ae00*/  LDGSTS.E [R187+0x30000], desc[UR16][R190.64], P1 ;  /* 0x30000000bebb7fae */ /* 0x0003e20008921850 */
[----:B------:R-:W-:-:S04]  /*ae10*/  ISETP.GE.AND P1, PT, R0, UR12, PT ;  /* 0x0000000c00007c0c */ /* 0x000fc8000bf26270 */
[----:B-1----:R-:W-:-:S04]  /*ae20*/  SEL R190, RZ, 0x4, P1 ;  /* 0x00000004ffbe7807 */ /* 0x002fc80000800000 */
[----:B------:R-:W-:-:S04]  /*ae30*/  SEL R190, R190, RZ, !P0 ;  /* 0x000000ffbebe7207 */ /* 0x000fc80004000000 */
[----:B------:R-:W-:Y:S02]  /*ae40*/  ISETP.NE.U32.AND P1, PT, R190, RZ, PT ;  /* 0x000000ffbe00720c */ /* 0x000fe40003f25070 */
[----:B--2---:R-:W-:Y:S01]  /*ae50*/  LEA R190, P2, R2, R188, 0x2 ;  /* 0x000000bc02be7211 */ /* 0x004fe200078410ff */
[----:B------:R-:W1:Y:S04]  /*ae60*/  S2R R0, SR_TID.X ;  /* 0x0000000000007919 */ /* 0x000e680000002100 */
[----:B------:R-:W-:Y:S01]  /*ae70*/  IMAD.X R191, R189, 0x1, R3, P2 ;  /* 0x00000001bdbf7824 */ /* 0x000fe200010e0603 */
[----:B------:R-:W2:Y:S04]  /*ae80*/  LDL R2, [R1+0x12c] ;  /* 0x00012c0001027983 */ /* 0x000ea80000100800 */
[----:B------:R-:W3:Y:S04]  /*ae90*/  LDL R3, [R1+0x88] ;  /* 0x0000880001037983 */ /* 0x000ee80000100800 */
[----:B------:R4:W-:Y:S04]  /*aea0*/  LDGSTS.E [R187+0x30008], desc[UR16][R190.64], P1 ;  /* 0x30008000bebb7fae */ /* 0x0009e80008921850 */
[----:B------:R-:W2:Y:S01]  /*aeb0*/  LDL R191, [R1+0xc0] ;  /* 0x0000c00001bf7983 */ /* 0x000ea20000100800 */
[----:B-1----:R-:W-:-:S04]  /*aec0*/  SHF.R.U32.HI R0, RZ, 0x7, R0 ;  /* 0x00000007ff007819 */ /* 0x002fc80000011600 */
[----:B------:R-:W-:-:S04]  /*aed0*/  SGXT.U32 R0, R0, 0x1 ;  /* 0x000000010000781a */ /* 0x000fc80000000000 */
[----:B------:R-:W-:-:S04]  /*aee0*/  LOP3.LUT R0, R0, 0x20, RZ, 0xfc, !PT ;  /* 0x0000002000007812 */ /* 0x000fc800078efcff */
[----:B------:R-:W-:-:S04]  /*aef0*/  ISETP.GE.AND P1, PT, R0, UR12, PT ;  /* 0x0000000c00007c0c */ /* 0x000fc8000bf26270 */
[----:B----4-:R-:W-:-:S04]  /*af00*/  SEL R190, RZ, 0x4, P1 ;  /* 0x00000004ffbe7807 */ /* 0x010fc80000800000 */
[----:B------:R-:W-:-:S04]  /*af10*/  SEL R190, R190, RZ, !P0 ;  /* 0x000000ffbebe7207 */ /* 0x000fc80004000000 */
[----:B------:R-:W-:Y:S01]  /*af20*/  ISETP.NE.U32.AND P1, PT, R190, RZ, PT ;  /* 0x000000ffbe00720c */ /* 0x000fe20003f25070 */
[----:B------:R-:W1:Y:S01]  /*af30*/  S2R R0, SR_TID.X ;  /* 0x0000000000007919 */ /* 0x000e620000002100 */
[----:B--2---:R-:W-:-:S11]  /*af40*/  IMAD.WIDE R190, R191, 0x4, R188 ;  /* 0x00000004bfbe7825 */ /* 0x004fd600078e02bc */
[----:B------:R2:W-:Y:S04]  /*af50*/  LDGSTS.E [R187+0x34000], desc[UR16][R190.64], P1 ;  /* 0x34000000bebb7fae */ /* 0x0005e80008921850 */
[----:B------:R-:W4:Y:S01]  /*af60*/  LDL R191, [R1+0xc4] ;  /* 0x0000c40001bf7983 */ /* 0x000f220000100800 */
[----:B-1----:R-:W-:-:S04]  /*af70*/  SHF.R.U32.HI R0, RZ, 0x7, R0 ;  /* 0x00000007ff007819 */ /* 0x002fc80000011600 */
[----:B------:R-:W-:-:S04]  /*af80*/  SGXT.U32 R0, R0, 0x1 ;  /* 0x000000010000781a */ /* 0x000fc80000000000 */
[----:B------:R-:W-:-:S04]  /*af90*/  LOP3.LUT R0, R0, 0x22, RZ, 0xfc, !PT ;  /* 0x0000002200007812 */ /* 0x000fc800078efcff */
[----:B------:R-:W-:-:S04]  /*afa0*/  ISETP.GE.AND P1, PT, R0, UR12, PT ;  /* 0x0000000c00007c0c */ /* 0x000fc8000bf26270 */
[----:B--2---:R-:W-:-:S04]  /*afb0*/  SEL R190, RZ, 0x4, P1 ;  /* 0x00000004ffbe7807 */ /* 0x004fc80000800000 */
[----:B------:R-:W-:-:S04]  /*afc0*/  SEL R190, R190, RZ, !P0 ;  /* 0x000000ffbebe7207 */ /* 0x000fc80004000000 */
[----:B------:R-:W-:Y:S01]  /*afd0*/  ISETP.NE.U32.AND P1, PT, R190, RZ, PT ;  /* 0x000000ffbe00720c */ /* 0x000fe20003f25070 */
[----:B------:R-:W1:Y:S01]  /*afe0*/  S2R R0, SR_TID.X ;  /* 0x0000000000007919 */ /* 0x000e620000002100 */
[----:B----4-:R-:W-:-:S11]  /*aff0*/  IMAD.WIDE R190, R191, 0x4, R188 ;  /* 0x00000004bfbe7825 */ /* 0x010fd600078e02bc */
        /* <DEDUP_REMOVED lines=9> */
[----:B------:R-:W-:Y:S01]  /*b090*/  VIADD R187, R2, UR5 ;  /* 0x0000000502bb7c36 */ /* 0x000fe20008000000 */
[----:B------:R-:W1:Y:S01]  /*b0a0*/  S2R R0, SR_TID.X ;  /* 0x0000000000007919 */ /* 0x000e620000002100 */
[----:B------:R-:W2:Y:S01]  /*b0b0*/  LDL R2, [R1+0xcc] ;  /* 0x0000cc0001027983 */ /* 0x000ea20000100800 */
[----:B----4-:R-:W-:-:S05]  /*b0c0*/  LEA R190, P2, R191, R188, 0x2 ;  /* 0x000000bcbfbe7211 */ /* 0x010fca00078410ff */
[----:B---3--:R-:W-:Y:S01]  /*b0d0*/  IMAD.X R191, R189, 0x1, R3, P2 ;  /* 0x00000001bdbf7824 */ /* 0x008fe200010e0603 */
[----:B-1----:R-:W-:Y:S01]  /*b0e0*/  SHF.R.U32.HI R0, RZ, 0x7, R0 ;  /* 0x00000007ff007819 */ /* 0x002fe20000011600 */
[----:B------:R-:W3:Y:S04]  /*b0f0*/  LDL R3, [R1+0xc8] ;  /* 0x0000c80001037983 */ /* 0x000ee80000100800 */
[----:B------:R1:W-:Y:S04]  /*b100*/  LDGSTS.E [R187+0x30000], desc[UR16][R190.64], P1 ;  /* 0x30000000bebb7fae */ /* 0x0003e80008921850 */
[----:B------:R-:W4:Y:S01]  /*b110*/  LDL R191, [R1+0x4c] ;  /* 0x00004c0001bf7983 */ /* 0x000f220000100800 */
[----:B------:R-:W-:-:S04]  /*b120*/  SGXT.U32 R0, R0, 0x1 ;  /* 0x000000010000781a */ /* 0x000fc80000000000 */
[----:B------:R-:W-:-:S04]  /*b130*/  LOP3.LUT R0, R0, 0x6, RZ, 0xfc, !PT ;  /* 0x0000000600007812 */ /* 0x000fc800078efcff */
[----:B------:R-:W-:-:S04]  /*b140*/  ISETP.GE.AND P1, PT, R0, UR12, PT ;  /* 0x0000000c00007c0c */ /* 0x000fc8000bf26270 */
[----:B-1----:R-:W-:-:S04]  /*b150*/  SEL R190, RZ, 0x4, P1 ;  /* 0x00000004ffbe7807 */ /* 0x002fc80000800000 */
[----:B------:R-:W-:-:S04]  /*b160*/  SEL R190, R190, RZ, !P0 ;  /* 0x000000ffbebe7207 */ /* 0x000fc80004000000 */
[----:B------:R-:W-:Y:S01]  /*b170*/  ISETP.NE.U32.AND P1, PT, R190, RZ, PT ;  /* 0x000000ffbe00720c */ /* 0x000fe20003f25070 */
[----:B------:R-:W1:Y:S01]  /*b180*/  S2R R0, SR_TID.X ;  /* 0x0000000000007919 */ /* 0x000e620000002100 */
[----:B----4-:R-:W-:Y:S02]  /*b190*/  LEA R190, P2, R191, R188, 0x2 ;  /* 0x000000bcbfbe7211 */ /* 0x010fe400078410ff */
[----:B------:R-:W4:Y:S03]  /*b1a0*/  LDL R191, [R1+0x84] ;  /* 0x0000840001bf7983 */ /* 0x000f260000100800 */
[----:B----4-:R-:W-:-:S06]  /*b1b0*/  IMAD.X R191, R189, 0x1, R191, P2 ;  /* 0x00000001bdbf7824 */ /* 0x010fcc00010e06bf */
[----:B------:R1:W-:Y:S02]  /*b1c0*/  LDGSTS.E [R187+0x30008], desc[UR16][R190.64], P1 ;  /* 0x30008000bebb7fae */ /* 0x0003e40008921850 */
[----:B-1----:R-:W-:Y:S02]  /*b1d0*/  SHF.R.U32.HI R191, RZ, 0x7, R0 ;  /* 0x00000007ffbf7819 */ /* 0x002fe40000011600 */
[----:B------:R-:W1:Y:S02]  /*b1e0*/  S2R R0, SR_TID.X ;  /* 0x0000000000007919 */ /* 0x000e640000002100 */
[----:B------:R-:W-:-:S04]  /*b1f0*/  SGXT.U32 R191, R191, 0x1 ;  /* 0x00000001bfbf781a */ /* 0x000fc80000000000 */
[----:B------:R-:W-:-:S04]  /*b200*/  LOP3.LUT R191, R191, 0x24, RZ, 0xfc, !PT ;  /* 0x00000024bfbf7812 */ /* 0x000fc800078efcff */
[----:B------:R-:W-:-:S04]  /*b210*/  ISETP.GE.AND P1, PT, R191, UR12, PT ;  /* 0x0000000cbf007c0c */ /* 0x000fc8000bf26270 */
[----:B------:R-:W-:-:S04]  /*b220*/  SEL R190, RZ, 0x4, P1 ;  /* 0x00000004ffbe7807 */ /* 0x000fc80000800000 */
[----:B------:R-:W-:-:S04]  /*b230*/  SEL R190, R190, RZ, !P0 ;  /* 0x000000ffbebe7207 */ /* 0x000fc80004000000 */
[----:B------:R-:W-:Y:S01]  /*b240*/  ISETP.NE.U32.AND P1, PT, R190, RZ, PT ;  /* 0x000000ffbe00720c */ /* 0x000fe20003f25070 */
[----:B---3--:R-:W-:Y:S02]  /*b250*/  IMAD.WIDE R190, R3, 0x4, R188 ;  /* 0x0000000403be7825 */ /* 0x008fe400078e02bc */
[----:B------:R-:W3:Y:S01]  /*b260*/  LDL R3, [R1+0xac] ;  /* 0x0000ac0001037983 */ /* 0x000ee20000100800 */
[----:B-1----:R-:W-:-:S09]  /*b270*/  SHF.R.U32.HI R0, RZ, 0x7, R0 ;  /* 0x00000007ff007819 */ /* 0x002fd20000011600 */
[----:B------:R1:W-:Y:S01]  /*b280*/  LDGSTS.E [R187+0x34000], desc[UR16][R190.64], P1 ;  /* 0x34000000bebb7fae */ /* 0x0003e20008921850 */
[----:B------:R-:W-:-:S04]  /*b290*/  SGXT.U32 R0, R0, 0x1 ;  /* 0x000000010000781a */ /* 0x000fc80000000000 */
[----:B------:R-:W-:-:S04]  /*b2a0*/  LOP3.LUT R0, R0, 0x26, RZ, 0xfc, !PT ;  /* 0x0000002600007812 */ /* 0x000fc800078efcff */
[----:B------:R-:W-:-:S04]  /*b2b0*/  ISETP.GE.AND P1, PT, R0, UR12, PT ;  /* 0x0000000c00007c0c */ /* 0x000fc8000bf26270 */
[----:B-1----:R-:W-:-:S04]  /*b2c0*/  SEL R190, RZ, 0x4, P1 ;  /* 0x00000004ffbe7807 */ /* 0x002fc80000800000 */
[----:B------:R-:W-:-:S04]  /*b2d0*/  SEL R190, R190, RZ, !P0 ;  /* 0x000000ffbebe7207 */ /* 0x000fc80004000000 */
[----:B------:R-:W-:Y:S01]  /*b2e0*/  ISETP.NE.U32.AND P1, PT, R190, RZ, PT ;  /* 0x000000ffbe00720c */ /* 0x000fe20003f25070 */
[----:B--2---:R-:W-:Y:S01]  /*b2f0*/  IMAD.WIDE R190, R2, 0x4, R188 ;  /* 0x0000000402be7825 */ /* 0x004fe200078e02bc */
[----:B------:R-:W1:Y:S01]  /*b300*/  S2R R0, SR_TID.X ;  /* 0x0000000000007919 */ /* 0x000e620000002100 */
[----:B------:R-:W2:Y:S10]  /*b310*/  LDL R2, [R1+0xd0] ;  /* 0x0000d00001027983 */ /* 0x000eb40000100800 */
[----:B------:R4:W-:Y:S04]  /*b320*/  LDGSTS.E [R187+0x34008], desc[UR16][R190.64], P1 ;  /* 0x34008000bebb7fae */ /* 0x0009e80008921850 */
[----:B------:R-:W3:Y:S01]  /*b330*/  LDL R191, [R1+0x58] ;  /* 0x0000580001bf7983 */ /* 0x000ee20000100800 */
[----:B-1----:R-:W-:-:S04]  /*b340*/  SHF.R.U32.HI R0, RZ, 0x7, R0 ;  /* 0x00000007ff007819 */ /* 0x002fc80000011600 */
[----:B------:R-:W-:-:S04]  /*b350*/  SGXT.U32 R0, R0, 0x1 ;  /* 0x000000010000781a */ /* 0x000fc80000000000 */
[----:B------:R-:W-:-:S04]  /*b360*/  LOP3.LUT R0, R0, 0x8, RZ, 0xfc, !PT ;  /* 0x0000000800007812 */ /* 0x000fc800078efcff */
[----:B------:R-:W-:-:S04]  /*b370*/  ISETP.GE.AND P1, PT, R0, UR12, PT ;  /* 0x0000000c00007c0c */ /* 0x000fc8000bf26270 */
[----:B----4-:R-:W-:-:S04]  /*b380*/  SEL R187, RZ, 0x4, P1 ;  /* 0x00000004ffbb7807 */ /* 0x010fc80000800000 */
[----:B------:R-:W-:-:S04]  /*b390*/  SEL R187, R187, RZ, !P0 ;  /* 0x000000ffbbbb7207 */ /* 0x000fc80004000000 */
[----:B------:R-:W-:Y:S02]  /*b3a0*/  ISETP.NE.U32.AND P1, PT, R187, RZ, PT ;  /* 0x000000ffbb00720c */ /* 0x000fe40003f25070 */
[----:B------:R-:W4:Y:S01]  /*b3b0*/  LDL R187, [R1+0x128] ;  /* 0x0001280001bb7983 */ /* 0x000f220000100800 */
[----:B---3--:R-:W-:-:S03]  /*b3c0*/  LEA R190, P2, R191, R188, 0x2 ;  /* 0x000000bcbfbe7211 */ /* 0x008fc600078410ff */
[----:B------:R-:W3:Y:S01]  /*b3d0*/  LDL R191, [R1+0x80] ;  /* 0x0000800001bf7983 */ /* 0x000ee20000100800 */
[----:B----4-:R-:W-:Y:S01]  /*b3e0*/  VIADD R187, R187, UR5 ;  /* 0x00000005bbbb7c36 */ /* 0x010fe20008000000 */
[----:B------:R-:W1:Y:S01]  /*b3f0*/  S2R R0, SR_TID.X ;  /* 0x0000000000007919 */ /* 0x000e620000002100 */
[----:B---3--:R-:W-:-:S05]  /*b400*/  IMAD.X R191, R189, 0x1, R191, P2 ;  /* 0x00000001bdbf7824 */ /* 0x008fca00010e06bf */
[----:B------:R3:W-:Y:S04]  /*b410*/  LDGSTS.E [R187+0x30000], desc[UR16][R190.64], P1 ;  /* 0x30000000bebb7fae */ /* 0x0007e80008921850 */
[----:B------:R-:W4:Y:S01]  /*b420*/  LDL R191, [R1+0x78] ;  /* 0x0000780001bf7983 */ /* 0x000f220000100800 */
[----:B-1----:R-:W-:-:S04]  /*b430*/  SHF.R.U32.HI R0, RZ, 0x7, R0 ;  /* 0x00000007ff007819 */ /* 0x002fc80000011600 */
[----:B------:R-:W-:-:S04]  /*b440*/  SGXT.U32 R0, R0, 0x1 ;  /* 0x000000010000781a */ /* 0x000fc80000000000 */
[----:B------:R-:W-:-:S04]  /*b450*/  LOP3.LUT R0, R0, 0xa, RZ, 0xfc, !PT ;  /* 0x0000000a00007812 */ /* 0x000fc800078efcff */
[----:B------:R-:W-:Y:S02]  /*b460*/  ISETP.GE.AND P1, PT, R0, UR12, PT ;  /* 0x0000000c00007c0c */ /* 0x000fe4000bf26270 */
[----:B------:R-:W1:Y:S02]  /*b470*/  S2R R0, SR_TID.X ;  /* 0x0000000000007919 */ /* 0x000e640000002100 */
[----:B---3--:R-:W-:-:S04]  /*b480*/  SEL R190, RZ, 0x4, P1 ;  /* 0x00000004ffbe7807 */ /* 0x008fc80000800000 */
[----:B------:R-:W-:-:S04]  /*b490*/  SEL R190, R190, RZ, !P0 ;  /* 0x000000ffbebe7207 */ /* 0x000fc80004000000 */
[----:B------:R-:W-:Y:S02]  /*b4a0*/  ISETP.NE.U32.AND P1, PT, R190, RZ, PT ;  /* 0x000000ffbe00720c */ /* 0x000fe40003f25070 */
[----:B-1----:R-:W-:-:S04]  /*b4b0*/  SHF.R.U32.HI R0, RZ, 0x7, R0 ;  /* 0x00000007ff007819 */ /* 0x002fc80000011600 */
[----:B------:R-:W-:-:S04]  /*b4c0*/  SGXT.U32 R0, R0, 0x1 ;  /* 0x000000010000781a */ /* 0x000fc80000000000 */
[----:B------:R-:W-:Y:S02]  /*b4d0*/  LOP3.LUT R0, R0, 0x28, RZ, 0xfc, !PT ;  /* 0x0000002800007812 */ /* 0x000fe400078efcff */
[----:B----4-:R-:W-:-:S05]  /*b4e0*/  IADD3 R190, P2, R191, R188, RZ ;  /* 0x000000bcbfbe7210 */ /* 0x010fca0007f5e0ff */
[----:B------:R-:W-:Y:S02]  /*b4f0*/  IMAD.X R191, R189, 0x1, R3, P2 ;  /* 0x00000001bdbf7824 */ /* 0x000fe400010e0603 */
[----:B------:R-:W3:Y:S04]  /*b500*/  LDL R3, [R1+0x124] ;  /* 0x0001240001037983 */ /* 0x000ee80000100800 */
[----:B------:R1:W-:Y:S01]  /*b510*/  LDGSTS.E [R187+0x30008], desc[UR16][R190.64], P1 ;  /* 0x30008000bebb7fae */ /* 0x0003e20008921850 */
[----:B------:R-:W-:-:S04]  /*b520*/  ISETP.GE.AND P1, PT, R0, UR12, PT ;  /* 0x0000000c00007c0c */ /* 0x000fc8000bf26270 */
[----:B-1----:R-:W-:-:S04]  /*b530*/  SEL R190, RZ, 0x4, P1 ;  /* 0x00000004ffbe7807 */ /* 0x002fc80000800000 */
[----:B------:R-:W-:-:S04]  /*b540*/  SEL R190, R190, RZ, !P0 ;  /* 0x000000ffbebe7207 */ /* 0x000fc80004000000 */
[----:B------:R-:W-:Y:S01]  /*b550*/  ISETP.NE.U32.AND P1, PT, R190, RZ, PT ;  /* 0x000000ffbe00720c */ /* 0x000fe20003f25070 */
[----:B--2---:R-:W-:-:S12]  /*b560*/  IMAD.WIDE R190, R2, 0x4, R188 ;  /* 0x0000000402be7825 */ /* 0x004fd800078e02bc */
[----:B------:R1:W-:Y:S04]  /*b570*/  LDGSTS.E [R187+0x34000], desc[UR16][R190.64], P1 ;  /* 0x34000000bebb7fae */ /* 0x0003e80008921850 */
[----:B------:R-:W2:Y:S01]  /*b580*/  LDL R191, [R1+0xd4] ;  /* 0x0000d40001bf7983 */ /* 0x000ea20000100800 */
[----:B------:R-:W4:Y:S01]  /*b590*/  S2R R0, SR_TID.X ;  /* 0x0000000000007919 */ /* 0x000f220000002100 */
[----:B------:R-:W1:Y:S01]  /*b5a0*/  S2R R2, SR_TID.X ;  /* 0x0000000000027919 */ /* 0x000e620000002100 */
[----:B----4-:R-:W-:-:S04]  /*b5b0*/  SHF.R.U32.HI R0, RZ, 0x7, R0 ;  /* 0x00000007ff007819 */ /* 0x010fc80000011600 */
[----:B------:R-:W-:-:S04]  /*b5c0*/  SGXT.U32 R0, R0, 0x1 ;  /* 0x000000010000781a */ /* 0x000fc80000000000 */
[----:B------:R-:W-:-:S04]  /*b5d0*/  LOP3.LUT R0, R0, 0x2a, RZ, 0xfc, !PT ;  /* 0x0000002a00007812 */ /* 0x000fc800078efcff */
[----:B------:R-:W-:Y:S02]  /*b5e0*/  ISETP.GE.AND P1, PT, R0, UR12, PT ;  /* 0x0000000c00007c0c */ /* 0x000fe4000bf26270 */
[----:B-1----:R-:W-:Y:S01]  /*b5f0*/  SHF.R.U32.HI R2, RZ, 0x7, R2 ;  /* 0x00000007ff027819 */ /* 0x002fe20000011602 */
[----:B------:R-:W4:Y:S01]  /*b600*/  LDL R0, [R1+0x70] ;  /* 0x0000700001007983 */ /* 0x000f220000100800 */
[----:B------:R-:W-:-:S04]  /*b610*/  SEL R190, RZ, 0x4, P1 ;  /* 0x00000004ffbe7807 */ /* 0x000fc80000800000 */
[----:B------:R-:W-:-:S04]  /*b620*/  SEL R190, R190, RZ, !P0 ;  /* 0x000000ffbebe7207 */ /* 0x000fc80004000000 */
[----:B------:R-:W-:Y:S02]  /*b630*/  ISETP.NE.U32.AND P1, PT, R190, RZ, PT ;  /* 0x000000ffbe00720c */ /* 0x000fe40003f25070 */
[----:B------:R-:W-:-:S04]  /*b640*/  SGXT.U32 R2, R2, 0x1 ;  /* 0x000000010202781a */ /* 0x000fc80000000000 */
[----:B------:R-:W-:Y:S01]  /*b650*/  LOP3.LUT R2, R2, 0xc, RZ, 0xfc, !PT ;  /* 0x0000000c02027812 */ /* 0x000fe200078efcff */
[----:B--2---:R-:W-:-:S06]  /*b660*/  IMAD.WIDE R190, R191, 0x4, R188 ;  /* 0x00000004bfbe7825 */ /* 0x004fcc00078e02bc */
[----:B------:R1:W-:Y:S01]  /*b670*/  LDGSTS.E [R187+0x34008], desc[UR16][R190.64], P1 ;  /* 0x34008000bebb7fae */ /* 0x0003e20008921850 */
[----:B------:R-:W-:-:S04]  /*b680*/  ISETP.GE.AND P1, PT, R2, UR12, PT ;  /* 0x0000000c02007c0c */ /* 0x000fc8000bf26270 */
[----:B-1----:R-:W-:Y:S01]  /*b690*/  SEL R187, RZ, 0x4, P1 ;  /* 0x00000004ffbb7807 */ /* 0x002fe20000800000 */
[----:B------:R-:W2:Y:S03]  /*b6a0*/  LDL R191, [R1+0x74] ;  /* 0x0000740001bf7983 */ /* 0x000ea60000100800 */
[----:B------:R-:W-:-:S04]  /*b6b0*/  SEL R187, R187, RZ, !P0 ;  /* 0x000000ffbbbb7207 */ /* 0x000fc80004000000 */
[----:B------:R-:W-:Y:S02]  /*b6c0*/  ISETP.NE.U32.AND P1, PT, R187, RZ, PT ;  /* 0x000000ffbb00720c */ /* 0x000fe40003f25070 */
[----:B------:R-:W3:Y:S01]  /*b6d0*/  LDL R187, [R1+0xa8] ;  /* 0x0000a80001bb7983 */ /* 0x000ee20000100800 */
[----:B------:R-:W1:Y:S02]  /*b6e0*/  S2R R2, SR_TID.X ;  /* 0x0000000000027919 */ /* 0x000e640000002100 */
[----:B-1----:R-:W-:-:S04]  /*b6f0*/  SHF.R.U32.HI R2, RZ, 0x7, R2 ;  /* 0x00000007ff027819 */ /* 0x002fc80000011602 */
[----:B------:R-:W-:-:S04]  /*b700*/  SGXT.U32 R2, R2, 0x1 ;  /* 0x000000010202781a */ /* 0x000fc80000000000 */
[----:B------:R-:W-:Y:S02]  /*b710*/  LOP3.LUT R2, R2, 0xe, RZ, 0xfc, !PT ;  /* 0x0000000e02027812 */ /* 0x000fe400078efcff */
[----:B--2---:R-:W-:-:S05]  /*b720*/  IADD3 R190, P2, R191, R188, RZ ;  /* 0x000000bcbfbe7210 */ /* 0x004fca0007f5e0ff */
[----:B---3--:R-:W-:Y:S02]  /*b730*/  IMAD.X R191, R189, 0x1, R187, P2 ;  /* 0x00000001bdbf7824 */ /* 0x008fe400010e06bb */
[----:B------:R-:W-:Y:S02]  /*b740*/  VIADD R187, R3, UR5 ;  /* 0x0000000503bb7c36 */ /* 0x000fe40008000000 */
[----:B------:R-:W2:Y:S04]  /*b750*/  LDL R3, [R1+0xd8] ;  /* 0x0000d80001037983 */ /* 0x000ea80000100800 */
[----:B------:R1:W-:Y:S04]  /*b760*/  LDGSTS.E [R187+0x30000], desc[UR16][R190.64], P1 ;  /* 0x30000000bebb7fae */ /* 0x0003e80008921850 */
[----:B------:R-:W3:Y:S01]  /*b770*/  LDL R191, [R1+0xa4] ;  /* 0x0000a40001bf7983 */ /* 0x000ee20000100800 */
[----:B------:R-:W-:-:S03]  /*b780*/  ISETP.GE.AND P1, PT, R2, UR12, PT ;  /* 0x0000000c02007c0c */ /* 0x000fc6000bf26270 */
[----:B------:R-:W2:Y:S01]  /*b790*/  LDL R2, [R1+0xdc] ;  /* 0x0000dc0001027983 */ /* 0x000ea20000100800 */
[----:B-1----:R-:W-:-:S04]  /*b7a0*/  SEL R190, RZ, 0x4, P1 ;  /* 0x00000004ffbe7807 */ /* 0x002fc80000800000 */
[----:B------:R-:W-:-:S04]  /*b7b0*/  SEL R190, R190, RZ, !P0 ;  /* 0x000000ffbebe7207 */ /* 0x000fc80004000000 */
[----:B------:R-:W-:Y:S02]  /*b7c0*/  ISETP.NE.U32.AND P1, PT, R190, RZ, PT ;  /* 0x000000ffbe00720c */ /* 0x000fe40003f25070 */
[----:B----4-:R-:W-:Y:S02]  /*b7d0*/  IADD3 R190, P2, R0, R188, RZ ;  /* 0x000000bc00be7210 */ /* 0x010fe40007f5e0ff */
[----:B------:R-:W1:Y:S03]  /*b7e0*/  S2R R0, SR_TID.X ;  /* 0x0000000000007919 */ /* 0x000e660000002100 */
[----:B---3--:R-:W-:-:S06]  /*b7f0*/  IMAD.X R191, R189, 0x1, R191, P2 ;  /* 0x00000001bdbf7824 */ /* 0x008fcc00010e06bf */
        /* <DEDUP_REMOVED lines=9> */
[----:B--2---:R-:W-:Y:S02]  /*b890*/  IMAD.WIDE R190, R3, 0x4, R188 ;  /* 0x0000000403be7825 */ /* 0x004fe400078e02bc */
[----:B------:R-:W2:Y:S01]  /*b8a0*/  LDL R3, [R1+0x68] ;  /* 0x0000680001037983 */ /* 0x000ea20000100800 */
        /* <DEDUP_REMOVED lines=8> */
[----:B------:R-:W-:Y:S01]  /*b930*/  IMAD.WIDE R190, R2, 0x4, R188 ;  /* 0x0000000402be7825 */ /* 0x000fe200078e02bc */
[----:B------:R-:W1:Y:S01]  /*b940*/  S2R R0, SR_TID.X ;  /* 0x0000000000007919 */ /* 0x000e620000002100 */
[----:B------:R-:W3:Y:S10]  /*b950*/  LDL R2, [R1+0x9c] ;  /* 0x00009c0001027983 */ /* 0x000ef40000100800 */
        /* <DEDUP_REMOVED lines=10> */
[----:B--2---:R-:W-:-:S03]  /*ba00*/  IADD3 R190, P2, R191, R188, RZ ;  /* 0x000000bcbfbe7210 */ /* 0x004fc60007f5e0ff */
[----:B------:R-:W2:Y:S01]  /*ba10*/  LDL R191, [R1+0xa0] ;  /* 0x0000a00001bf7983 */ /* 0x000ea20000100800 */
[----:B------:R-:W1:Y:S02]  /*ba20*/  S2R R0, SR_TID.X ;  /* 0x0000000000007919 */ /* 0x000e640000002100 */
[----:B-1----:R-:W-:Y:S01]  /*ba30*/  SHF.R.U32.HI R0, RZ, 0x7, R0 ;  /* 0x00000007ff007819 */ /* 0x002fe20000011600 */
[----:B----4-:R-:W-:-:S03]  /*ba40*/  VIADD R187, R187, UR5 ;  /* 0x00000005bbbb7c36 */ /* 0x010fc60008000000 */
[----:B------:R-:W-:-:S04]  /*ba50*/  SGXT.U32 R0, R0, 0x1 ;  /* 0x000000010000781a */ /* 0x000fc80000000000 */
[----:B------:R-:W-:Y:S01]  /*ba60*/  LOP3.LUT R0, R0, 0x12, RZ, 0xfc, !PT ;  /* 0x0000001200007812 */ /* 0x000fe200078efcff */
[----:B--2---:R-:W-:-:S05]  /*ba70*/  IMAD.X R191, R189, 0x1, R191, P2 ;  /* 0x00000001bdbf7824 */ /* 0x004fca00010e06bf */
[----:B------:R1:W-:Y:S01]  /*ba80*/  LDGSTS.E [R187+0x30000], desc[UR16][R190.64], P1 ;  /* 0x30000000bebb7fae */ /* 0x0003e20008921850 */
[----:B------:R-:W-:-:S04]  /*ba90*/  ISETP.GE.AND P1, PT, R0, UR12, PT ;  /* 0x0000000c00007c0c */ /* 0x000fc8000bf26270 */
[----:B-1----:R-:W-:-:S04]  /*baa0*/  SEL R190, RZ, 0x4, P1 ;  /* 0x00000004ffbe7807 */ /* 0x002fc80000800000 */
[----:B------:R-:W-:-:S04]  /*bab0*/  SEL R190, R190, RZ, !P0 ;  /* 0x000000ffbebe7207 */ /* 0x000fc80004000000 */
[----:B------:R-:W-:Y:S02]  /*bac0*/  ISETP.NE.U32.AND P1, PT, R190, RZ, PT ;  /* 0x000000ffbe00720c */ /* 0x000fe40003f25070 */
[----:B------:R-:W-:Y:S02]  /*bad0*/  IADD3 R190, P2, R3, R188, RZ ;  /* 0x000000bc03be7210 */ /* 0x000fe40007f5e0ff */
[----:B------:R-:W2:Y:S03]  /*bae0*/  LDL R3, [R1+0xe4] ;  /* 0x0000e40001037983 */ /* 0x000ea60000100800 */
[----:B---3--:R-:W-:Y:S01]  /*baf0*/  IMAD.X R191, R189, 0x1, R2, P2 ;  /* 0x00000001bdbf7824 */ /* 0x008fe200010e0602 */
[----:B------:R-:W1:Y:S01]  /*bb00*/  S2R R0, SR_TID.X ;  /* 0x0000000000007919 */ /* 0x000e620000002100 */
[----:B------:R-:W3:Y:S04]  /*bb10*/  LDL R2, [R1+0x64] ;  /* 0x0000640001027983 */ /* 0x000ee80000100800 */
[----:B------:R4:W-:Y:S04]  /*bb20*/  LDGSTS.E [R187+0x30008], desc[UR16][R190.64], P1 ;  /* 0x30008000bebb7fae */ /* 0x0009e80008921850 */
[----:B------:R-:W2:Y:S01]  /*bb30*/  LDL R191, [R1+0xe0] ;  /* 0x0000e00001bf7983 */ /* 0x000ea20000100800 */
[----:B-1----:R-:W-:-:S04]  /*bb40*/  SHF.R.U32.HI R0, RZ, 0x7, R0 ;  /* 0x00000007ff007819 */ /* 0x002fc80000011600 */
[----:B------:R-:W-:-:S04]  /*bb50*/  SGXT.U32 R0, R0, 0x1 ;  /* 0x000000010000781a */ /* 0x000fc80000000000 */
[----:B------:R-:W-:-:S04]  /*bb60*/  LOP3.LUT R0, R0, 0x30, RZ, 0xfc, !PT ;  /* 0x0000003000007812 */ /* 0x000fc800078efcff */
[----:B------:R-:W-:Y:S02]  /*bb70*/  ISETP.GE.AND P1, PT, R0, UR12, PT ;  /* 0x0000000c00007c0c */ /* 0x000fe4000bf26270 */
[----:B------:R-:W1:Y:S02]  /*bb80*/  S2R R0, SR_TID.X ;  /* 0x0000000000007919 */ /* 0x000e640000002100 */
[----:B----4-:R-:W-:-:S04]  /*bb90*/  SEL R190, RZ, 0x4, P1 ;  /* 0x00000004ffbe7807 */ /* 0x010fc80000800000 */
[----:B------:R-:W-:-:S04]  /*bba0*/  SEL R190, R190, RZ, !P0 ;  /* 0x000000ffbebe7207 */ /* 0x000fc80004000000 */
[----:B------:R-:W-:Y:S01]  /*bbb0*/  ISETP.NE.U32.AND P1, PT, R190, RZ, PT ;  /* 0x000000ffbe00720c */ /* 0x000fe20003f25070 */
[----:B--2---:R-:W-:-:S12]  /*bbc0*/  IMAD.WIDE R190, R191, 0x4, R188 ;  /* 0x00000004bfbe7825 */ /* 0x004fd800078e02bc */
        /* <DEDUP_REMOVED lines=9> */
[----:B------:R-:W-:Y:S02]  /*bc60*/  IMAD.WIDE R190, R3, 0x4, R188 ;  /* 0x0000000403be7825 */ /* 0x000fe400078e02bc */
[----:B------:R-:W2:Y:S01]  /*bc70*/  LDL R3, [R1+0x94] ;  /* 0x0000940001037983 */ /* 0x000ea20000100800 */
[----:B-1----:R-:W-:-:S09]  /*bc80*/  SHF.R.U32.HI R0, RZ, 0x7, R0 ;  /* 0x00000007ff007819 */ /* 0x002fd20000011600 */
[----:B------:R1:W-:Y:S01]  /*bc90*/  LDGSTS.E [R187+0x34008], desc[UR16][R190.64], P1 ;  /* 0x34008000bebb7fae */ /* 0x0003e20008921850 */
[----:B------:R-:W-:-:S04]  /*bca0*/  SGXT.U32 R0, R0, 0x1 ;  /* 0x000000010000781a */ /* 0x000fc80000000000 */
[----:B------:R-:W-:-:S04]  /*bcb0*/  LOP3.LUT R0, R0, 0x14, RZ, 0xfc, !PT ;  /* 0x0000001400007812 */ /* 0x000fc800078efcff */
[----:B------:R-:W-:Y:S01]  /*bcc0*/  ISETP.GE.AND P1, PT, R0, UR12, PT ;  /* 0x0000000c00007c0c */ /* 0x000fe2000bf26270 */
[----:B------:R-:W4:Y:S03]  /*bcd0*/  LDL R191, [R1+0x98] ;  /* 0x0000980001bf7983 */ /* 0x000f260000100800 */
[----:B-1----:R-:W-:-:S04]  /*bce0*/  SEL R187, RZ, 0x4, P1 ;  /* 0x00000004ffbb7807 */ /* 0x002fc80000800000 */
[----:B------:R-:W-:-:S04]  /*bcf0*/  SEL R187, R187, RZ, !P0 ;  /* 0x000000ffbbbb7207 */ /* 0x000fc80004000000 */
[----:B------:R-:W-:Y:S02]  /*bd00*/  ISETP.NE.U32.AND P1, PT, R187, RZ, PT ;  /* 0x000000ffbb00720c */ /* 0x000fe40003f25070 */
[----:B------:R-:W2:Y:S01]  /*bd10*/  LDL R187, [R1+0x11c] ;  /* 0x00011c0001bb7983 */ /* 0x000ea20000100800 */
[----:B---3--:R-:W-:-:S03]  /*bd20*/  IADD3 R190, P2, R2, R188, RZ ;  /* 0x000000bc02be7210 */ /* 0x008fc60007f5e0ff */
[----:B------:R-:W3:Y:S01]  /*bd30*/  LDL R2, [R1+0xe8] ;  /* 0x0000e80001027983 */ /* 0x000ee20000100800 */
[----:B------:R-:W1:Y:S01]  /*bd40*/  S2R R0, SR_TID.X ;  /* 0x0000000000007919 */ /* 0x000e620000002100 */
[----:B----4-:R-:W-:Y:S02]  /*bd50*/  IMAD.X R191, R189, 0x1, R191, P2 ;  /* 0x00000001bdbf7824 */ /* 0x010fe400010e06bf */
[----:B--2---:R-:W-:-:S05]  /*bd60*/  VIADD R187, R187, UR5 ;  /* 0x00000005bbbb7c36 */ /* 0x004fca0008000000 */
[----:B------:R2:W-:Y:S04]  /*bd70*/  LDGSTS.E [R187+0x30000], desc[UR16][R190.64], P1 ;  /* 0x30000000bebb7fae */ /* 0x0005e80008921850 */
[----:B------:R-:W4:Y:S01]  /*bd80*/  LDL R191, [R1+0x60] ;  /* 0x0000600001bf7983 */ /* 0x000f220000100800 */
[----:B-1----:R-:W-:-:S04]  /*bd90*/  SHF.R.U32.HI R0, RZ, 0x7, R0 ;  /* 0x00000007ff007819 */ /* 0x002fc80000011600 */
[----:B------:R-:W-:-:S04]  /*bda0*/  SGXT.U32 R0, R0, 0x1 ;  /* 0x000000010000781a */ /* 0x000fc80000000000 */
[----:B------:R-:W-:-:S04]  /*bdb0*/  LOP3.LUT R0, R0, 0x16, RZ, 0xfc, !PT ;  /* 0x0000001600007812 */ /* 0x000fc800078efcff */
[----:B------:R-:W-:Y:S02]  /*bdc0*/  ISETP.GE.AND P1, PT, R0, UR12, PT ;  /* 0x0000000c00007c0c */ /* 0x000fe4000bf26270 */
[----:B------:R-:W1:Y:S02]  /*bdd0*/  S2R R0, SR_TID.X ;  /* 0x0000000000007919 */ /* 0x000e640000002100 */
[----:B--2---:R-:W-:-:S04]  /*bde0*/  SEL R190, RZ, 0x4, P1 ;  /* 0x00000004ffbe7807 */ /* 0x004fc80000800000 */
[----:B------:R-:W-:-:S04]  /*bdf0*/  SEL R190, R190, RZ, !P0 ;  /* 0x000000ffbebe7207 */ /* 0x000fc80004000000 */
[----:B------:R-:W-:Y:S02]  /*be00*/  ISETP.NE.U32.AND P1, PT, R190, RZ, PT ;  /* 0x000000ffbe00720c */ /* 0x000fe40003f25070 */
[----:B-1----:R-:W-:-:S04]  /*be10*/  SHF.R.U32.HI R0, RZ, 0x7, R0 ;  /* 0x00000007ff007819 */ /* 0x002fc80000011600 */
[----:B------:R-:W-:-:S04]  /*be20*/  SGXT.U32 R0, R0, 0x1 ;  /* 0x000000010000781a */ /* 0x000fc80000000000 */
[----:B------:R-:W-:Y:S02]  /*be30*/  LOP3.LUT R0, R0, 0x34, RZ, 0xfc, !PT ;  /* 0x0000003400007812 */ /* 0x000fe400078efcff */
[----:B----4-:R-:W-:-:S05]  /*be40*/  IADD3 R190, P2, R191, R188, RZ ;  /* 0x000000bcbfbe7210 */ /* 0x010fca0007f5e0ff */
[----:B------:R-:W-:Y:S02]  /*be50*/  IMAD.X R191, R189, 0x1, R3, P2 ;  /* 0x00000001bdbf7824 */ /* 0x000fe400010e0603 */
[----:B------:R-:W2:Y:S04]  /*be60*/  LDL R3, [R1+0x118] ;  /* 0x0001180001037983 */ /* 0x000ea80000100800 */
[----:B------:R1:W-:Y:S01]  /*be70*/  LDGSTS.E [R187+0x30008], desc[UR16][R190.64], P1 ;  /* 0x30008000bebb7fae */ /* 0x0003e20008921850 */
[----:B------:R-:W-:-:S04]  /*be80*/  ISETP.GE.AND P1, PT, R0, UR12, PT ;  /* 0x0000000c00007c0c */ /* 0x000fc8000bf26270 */
[----:B-1----:R-:W-:-:S04]  /*be90*/  SEL R190, RZ, 0x4, P1 ;  /* 0x00000004ffbe7807 */ /* 0x002fc80000800000 */
[----:B------:R-:W-:-:S04]  /*bea0*/  SEL R190, R190, RZ, !P0 ;  /* 0x000000ffbebe7207 */ /* 0x000fc80004000000 */
[----:B------:R-:W-:Y:S01]  /*beb0*/  ISETP.NE.U32.AND P1, PT, R190, RZ, PT ;  /* 0x000000ffbe00720c */ /* 0x000fe20003f25070 */
[----:B---3--:R-:W-:Y:S02]  /*bec0*/  IMAD.WIDE R190, R2, 0x4, R188 ;  /* 0x0000000402be7825 */ /* 0x008fe400078e02bc */
[----:B------:R-:W3:Y:S10]  /*bed0*/  LDL R2, [R1+0xb0] ;  /* 0x0000b00001027983 */ /* 0x000ef40000100800 */
[----:B------:R1:W-:Y:S04]  /*bee0*/  LDGSTS.E [R187+0x34000], desc[UR16][R190.64], P1 ;  /* 0x34000000bebb7fae */ /* 0x0003e80008921850 */
[----:B------:R-:W4:Y:S01]  /*bef0*/  LDL R191, [R1+0xec] ;  /* 0x0000ec0001bf7983 */ /* 0x000f220000100800 */
[----:B------:R-:W1:Y:S02]  /*bf00*/  S2R R0, SR_TID.X ;  /* 0x0000000000007919 */ /* 0x000e640000002100 */
[----:B-1----:R-:W-:-:S02]  /*bf10*/  SHF.R.U32.HI R190, RZ, 0x7, R0 ;  /* 0x00000007ffbe7819 */ /* 0x002fc40000011600 */
[----:B------:R-:W1:Y:S02]  /*bf20*/  S2R R0, SR_TID.X ;  /* 0x0000000000007919 */ /* 0x000e640000002100 */
[----:B------:R-:W-:-:S04]  /*bf30*/  SGXT.U32 R190, R190, 0x1 ;  /* 0x00000001bebe781a */ /* 0x000fc80000000000 */
[----:B------:R-:W-:-:S04]  /*bf40*/  LOP3.LUT R190, R190, 0x36, RZ, 0xfc, !PT ;  /* 0x00000036bebe7812 */ /* 0x000fc800078efcff */
[----:B------:R-:W-:-:S04]  /*bf50*/  ISETP.GE.AND P1, PT, R190, UR12, PT ;  /* 0x0000000cbe007c0c */ /* 0x000fc8000bf26270 */
[----:B------:R-:W-:-:S04]  /*bf60*/  SEL R190, RZ, 0x4, P1 ;  /* 0x00000004ffbe7807 */ /* 0x000fc80000800000 */
[----:B------:R-:W-:-:S04]  /*bf70*/  SEL R190, R190, RZ, !P0 ;  /* 0x000000ffbebe7207 */ /* 0x000fc80004000000 */
[----:B------:R-:W-:Y:S02]  /*bf80*/  ISETP.NE.U32.AND P1, PT, R190, RZ, PT ;  /* 0x000000ffbe00720c */ /* 0x000fe40003f25070 */
[----:B-1----:R-:W-:-:S04]  /*bf90*/  SHF.R.U32.HI R0, RZ, 0x7, R0 ;  /* 0x00000007ff007819 */ /* 0x002fc80000011600 */
[----:B------:R-:W-:-:S04]  /*bfa0*/  SGXT.U32 R0, R0, 0x1 ;  /* 0x000000010000781a */ /* 0x000fc80000000000 */
[----:B------:R-:W-:Y:S01]  /*bfb0*/  LOP3.LUT R0, R0, 0x18, RZ, 0xfc, !PT ;  /* 0x0000001800007812 */ /* 0x000fe200078efcff */
[----:B----4-:R-:W-:-:S05]  /*bfc0*/  IMAD.WIDE R190, R191, 0x4, R188 ;  /* 0x00000004bfbe7825 */ /* 0x010fca00078e02bc */
[----:B------:R1:W-:Y:S01]  /*bfd0*/  LDGSTS.E [R187+0x34008], desc[UR16][R190.64], P1 ;  /* 0x34008000bebb7fae */ /* 0x0003e20008921850 */
[----:B------:R-:W-:-:S04]  /*bfe0*/  ISETP.GE.AND P1, PT, R0, UR12, PT ;  /* 0x0000000c00007c0c */ /* 0x000fc8000bf26270 */
[----:B-1----:R-:W-:-:S04]  /*bff0*/  SEL R187, RZ, 0x4, P1 ;  /* 0x00000004ffbb7807 */ /* 0x002fc80000800000 */
[----:B------:R-:W-:-:S04]  /*c000*/  SEL R187, R187, RZ, !P0 ;  /* 0x000000ffbbbb7207 */ /* 0x000fc80004000000 */
[----:B------:R-:W-:Y:S01]  /*c010*/  ISETP.NE.U32.AND P1, PT, R187, RZ, PT ;  /* 0x000000ffbb00720c */ /* 0x000fe20003f25070 */
[----:B--2---:R-:W-:Y:S02]  /*c020*/  VIADD R187, R3, UR5 ;  /* 0x0000000503bb7c36 */ /* 0x004fe40008000000 */
[----:B---3--:R-:W-:Y:S01]  /*c030*/  IMAD.WIDE R190, R2, 0x4, R188 ;  /* 0x0000000402be7825 */ /* 0x008fe200078e02bc */
[----:B------:R-:W2:Y:S04]  /*c040*/  LDL R3, [R1+0xf0] ;  /* 0x0000f00001037983 */ /* 0x000ea80000100800 */
[----:B------:R-:W3:Y:S05]  /*c050*/  LDL R2, [R1+0xf4] ;  /* 0x0000f40001027983 */ /* 0x000eea0000100800 */
[----:B------:R1:W-:Y:S04]  /*c060*/  LDGSTS.E [R187+0x30000], desc[UR16][R190.64], P1 ;  /* 0x30000000bebb7fae */ /* 0x0003e80008921850 */
[----:B------:R-:W4:Y:S01]  /*c070*/  LDL R191, [R1+0xb4] ;  /* 0x0000b40001bf7983 */ /* 0x000f220000100800 */
[----:B------:R-:W1:Y:S02]  /*c080*/  S2R R0, SR_TID.X ;  /* 0x0000000000007919 */ /* 0x000e640000002100 */
[----:B-1----:R-:W-:-:S04]  /*c090*/  SHF.R.U32.HI R0, RZ, 0x7, R0 ;  /* 0x00000007ff007819 */ /* 0x002fc80000011600 */
[----:B------:R-:W-:-:S04]  /*c0a0*/  SGXT.U32 R0, R0, 0x1 ;  /* 0x000000010000781a */ /* 0x000fc80000000000 */
[----:B------:R-:W-:-:S04]  /*c0b0*/  LOP3.LUT R0, R0, 0x1a, RZ, 0xfc, !PT ;  /* 0x0000001a00007812 */ /* 0x000fc800078efcff */
[----:B------:R-:W-:Y:S02]  /*c0c0*/  ISETP.GE.AND P1, PT, R0, UR12, PT ;  /* 0x0000000c00007c0c */ /* 0x000fe4000bf26270 */
[----:B------:R-:W1:Y:S02]  /*c0d0*/  S2R R0, SR_TID.X ;  /* 0x0000000000007919 */ /* 0x000e640000002100 */
[----:B------:R-:W-:-:S04]  /*c0e0*/  SEL R190, RZ, 0x4, P1 ;  /* 0x00000004ffbe7807 */ /* 0x000fc80000800000 */
[----:B------:R-:W-:-:S04]  /*c0f0*/  SEL R190, R190, RZ, !P0 ;  /* 0x000000ffbebe7207 */ /* 0x000fc80004000000 */
[----:B------:R-:W-:Y:S01]  /*c100*/  ISETP.NE.U32.AND P1, PT, R190, RZ, PT ;  /* 0x000000ffbe00720c */ /* 0x000fe20003f25070 */
[----:B----4-:R-:W-:-:S12]  /*c110*/  IMAD.WIDE R190, R191, 0x4, R188 ;  /* 0x00000004bfbe7825 */ /* 0x010fd800078e02bc */
        /* <DEDUP_REMOVED lines=19> */
[----:B---3--:R-:W-:Y:S02]  /*c250*/  IMAD.WIDE R190, R2, 0x4, R188 ;  /* 0x0000000402be7825 */ /* 0x008fe400078e02bc */
[----:B------:R-:W3:Y:S10]  /*c260*/  LDL R2, [R1+0xf8] ;  /* 0x0000f80001027983 */ /* 0x000ef40000100800 */
[----:B------:R1:W-:Y:S04]  /*c270*/  LDGSTS.E [R187+0x34008], desc[UR16][R190.64], P1 ;  /* 0x34008000bebb7fae */ /* 0x0003e80008921850 */
[----:B------:R-:W4:Y:S04]  /*c280*/  LDL R190, [R1+0x114] ;  /* 0x0001140001be7983 */ /* 0x000f280000100800 */
[----:B------:R-:W2:Y:S01]  /*c290*/  LDL R191, [R1+0xb8] ;  /* 0x0000b80001bf7983 */ /* 0x000ea20000100800 */
        /* <DEDUP_REMOVED lines=9> */
[----:B----4-:R-:W-:Y:S02]  /*c330*/  VIADD R187, R190, UR5 ;  /* 0x00000005bebb7c36 */ /* 0x010fe40008000000 */
[----:B--2---:R-:W-:-:S10]  /*c340*/  IMAD.WIDE R190, R191, 0x4, R188 ;  /* 0x00000004bfbe7825 */ /* 0x004fd400078e02bc */
        /* <DEDUP_REMOVED lines=10> */
[----:B------:R-:W2:Y:S01]  /*c3f0*/  LDL.LU R3, [R1+0x3c] ;  /* 0x00003c0001037983 */ /* 0x000ea20000300800 */
        /* <DEDUP_REMOVED lines=8> */
[----:B---3--:R-:W-:-:S12]  /*c480*/  IMAD.WIDE R190, R2, 0x4, R188 ;  /* 0x0000000402be7825 */ /* 0x008fd800078e02bc */
[----:B------:R1:W-:Y:S04]  /*c490*/  LDGSTS.E [R187+0x34000], desc[UR16][R190.64], P1 ;  /* 0x34000000bebb7fae */ /* 0x0003e80008921850 */
[----:B------:R-:W3:Y:S01]  /*c4a0*/  LDL R191, [R1+0xfc] ;  /* 0x0000fc0001bf7983 */ /* 0x000ee20000100800 */
[----:B------:R-:W4:Y:S02]  /*c4b0*/  S2R R0, SR_TID.X ;  /* 0x0000000000007919 */ /* 0x000f240000002100 */
[----:B----4-:R-:W-:Y:S02]  /*c4c0*/  SHF.R.U32.HI R2, RZ, 0x7, R0 ;  /* 0x00000007ff027819 */ /* 0x010fe40000011600 */
[----:B------:R-:W4:Y:S02]  /*c4d0*/  LDL R0, [R1+0x44] ;  /* 0x0000440001007983 */ /* 0x000f240000100800 */
[----:B------:R-:W-:-:S04]  /*c4e0*/  SGXT.U32 R2, R2, 0x1 ;  /* 0x000000010202781a */ /* 0x000fc80000000000 */
[----:B------:R-:W-:-:S04]  /*c4f0*/  LOP3.LUT R2, R2, 0x3e, RZ, 0xfc, !PT ;  /* 0x0000003e02027812 */ /* 0x000fc800078efcff */
[----:B------:R-:W-:Y:S02]  /*c500*/  ISETP.GE.AND P1, PT, R2, UR12, PT ;  /* 0x0000000c02007c0c */ /* 0x000fe4000bf26270 */
[----:B------:R-:W2:Y:S02]  /*c510*/  LDL.LU R2, [R1+0x2c] ;  /* 0x00002c0001027983 */ /* 0x000ea40000300800 */
[----:B-1----:R-:W-:-:S04]  /*c520*/  SEL R190, RZ, 0x4, P1 ;  /* 0x00000004ffbe7807 */ /* 0x002fc80000800000 */
[----:B------:R-:W-:-:S04]  /*c530*/  SEL R190, R190, RZ, !P0 ;  /* 0x000000ffbebe7207 */ /* 0x000fc80004000000 */
[----:B------:R-:W-:Y:S01]  /*c540*/  ISETP.NE.U32.AND P1, PT, R190, RZ, PT ;  /* 0x000000ffbe00720c */ /* 0x000fe20003f25070 */
[----:B---3--:R-:W-:-:S12]  /*c550*/  IMAD.WIDE R190, R191, 0x4, R188 ;  /* 0x00000004bfbe7825 */ /* 0x008fd800078e02bc */
[----:B------:R1:W-:Y:S01]  /*c560*/  LDGSTS.E [R187+0x34008], desc[UR16][R190.64], P1 ;  /* 0x34008000bebb7fae */ /* 0x0003e20008921850 */
[----:B------:R-:W-:-:S03]  /*c570*/  ULEA UR5, UR14, UR7, 0x10 ;  /* 0x000000070e057291 */ /* 0x000fc6000f8e803f */
[----:B------:R-:W0:Y:S01]  /*c580*/  LDGDEPBAR ;  /* 0x00000000000079af */ /* 0x000e220000000000 */
[----:B-1----:R-:W1:Y:S02]  /*c590*/  S2R R191, SR_TID.X ;  /* 0x0000000000bf7919 */ /* 0x002e640000002100 */
[----:B-1----:R-:W-:Y:S02]  /*c5a0*/  LOP3.LUT R190, R191, 0x3f, RZ, 0xc0, !PT ;  /* 0x0000003fbfbe7812 */ /* 0x002fe400078ec0ff */
[----:B------:R-:W3:Y:S02]  /*c5b0*/  LDL R191, [R1+0x40] ;  /* 0x0000400001bf7983 */ /* 0x000ee40000100800 */
[----:B------:R-:W-:-:S04]  /*c5c0*/  ISETP.GE.AND P1, PT, R190, UR12, PT ;  /* 0x0000000cbe007c0c */ /* 0x000fc8000bf26270 */
[----:B------:R-:W-:-:S04]  /*c5d0*/  SEL R187, RZ, 0x4, P1 ;  /* 0x00000004ffbb7807 */ /* 0x000fc80000800000 */
[----:B------:R-:W-:-:S04]  /*c5e0*/  SEL R187, R187, RZ, !P0 ;  /* 0x000000ffbbbb7207 */ /* 0x000fc80004000000 */
[----:B------:R-:W-:Y:S01]  /*c5f0*/  ISETP.NE.U32.AND P0, PT, R187, RZ, PT ;  /* 0x000000ffbb00720c */ /* 0x000fe20003f05070 */
[----:B----4-:R-:W-:Y:S01]  /*c600*/  VIADD R187, R0, UR5 ;  /* 0x0000000500bb7c36 */ /* 0x010fe20008000000 */
[----:B--2---:R1:W-:Y:S01]  /*c610*/  STL [R1+0x138], R3 ;  /* 0x0001380301007387 */ /* 0x0043e20000100800 */
[----:B---3--:R-:W-:-:S05]  /*c620*/  IADD3 R190, P1, R4, R191, RZ ;  /* 0x000000bf04be7210 */ /* 0x008fca0007f3e0ff */
[----:B------:R-:W-:Y:S02]  /*c630*/  IMAD.X R191, R3, 0x1, R6, P1 ;  /* 0x0000000103bf7824 */ /* 0x000fe400008e0606 */
[----:B-1----:R-:W2:Y:S04]  /*c640*/  LDL R3, [R1+0x1c] ;  /* 0x00001c0001037983 */ /* 0x002ea80000100800 */
[----:B------:R-:W3:Y:S04]  /*c650*/  LDL.LU R0, [R1+0x34] ;  /* 0x0000340001007983 */ /* 0x000ee80000300800 */
[----:B------:R1:W-:Y:S04]  /*c660*/  LDGSTS.E [R187], desc[UR16][R190.64], P0 ;  /* 0x00000000bebb7fae */ /* 0x0003e80008121850 */
[----:B------:R-:W1:Y:S04]  /*c670*/  LDL R191, [R1+0x30] ;  /* 0x0000300001bf7983 */ /* 0x000e680000100800 */
[----:B------:R4:W-:Y:S01]  /*c680*/  STL [R1+0x13c], R2 ;  /* 0x00013c0201007387 */ /* 0x0009e20000100800 */
[----:B-1----:R-:W-:-:S05]  /*c690*/  IADD3 R190, P1, R4, R191, RZ ;  /* 0x000000bf04be7210 */ /* 0x002fca0007f3e0ff */
[----:B------:R-:W-:Y:S02]  /*c6a0*/  IMAD.X R191, R2, 0x1, R6, P1 ;  /* 0x0000000102bf7824 */ /* 0x000fe400008e0606 */
[----:B----4-:R-:W4:Y:S04]  /*c6b0*/  LDL.LU R2, [R1+0xc] ;  /* 0x00000c0001027983 */ /* 0x010f280000300800 */
[----:B------:R1:W-:Y:S04]  /*c6c0*/  LDGSTS.E [R187+0x400], desc[UR16][R190.64], P0 ;  /* 0x00400000bebb7fae */ /* 0x0003e80008121850 */
[----:B------:R-:W1:Y:S02]  /*c6d0*/  LDL R191, [R1+0x20] ;  /* 0x0000200001bf7983 */ /* 0x000e640000100800 */
[----:B-1----:R-:W-:-:S05]  /*c6e0*/  IADD3 R190, P1, R4, R191, RZ ;  /* 0x000000bf04be7210 */ /* 0x002fca0007f3e0ff */
[----:B--2---:R-:W-:Y:S02]  /*c6f0*/  IMAD.X R191, R3, 0x1, R6, P1 ;  /* 0x0000000103bf7824 */ /* 0x004fe400008e0606 */
[----:B------:R-:W2:Y:S04]  /*c700*/  LDL.LU R3, [R1+0x14] ;  /* 0x0000140001037983 */ /* 0x000ea80000300800 */
[----:B------:R1:W-:Y:S04]  /*c710*/  LDGSTS.E [R187+0x800], desc[UR16][R190.64], P0 ;  /* 0x00800000bebb7fae */ /* 0x0003e80008121850 */
[----:B------:R-:W1:Y:S04]  /*c720*/  LDL R191, [R1+0x10] ;  /* 0x0000100001bf7983 */ /* 0x000e680000100800 */
[----:B----4-:R4:W-:Y:S01]  /*c730*/  STL [R1+0x140], R2 ;  /* 0x0001400201007387 */ /* 0x0109e20000100800 */
[----:B-1----:R-:W-:-:S05]  /*c740*/  IADD3 R190, P1, R4, R191, RZ ;  /* 0x000000bf04be7210 */ /* 0x002fca0007f3e0ff */
[--C-:B------:R-:W-:Y:S02]  /*c750*/  IMAD.X R191, R2, 0x1, R6.reuse, P1 ;  /* 0x0000000102bf7824 */ /* 0x100fe400008e0606 */
[----:B----4-:R-:W4:Y:S04]  /*c760*/  LDL R2, [R1] ;  /* 0x0000000001027983 */ /* 0x010f280000100800 */
[----:B------:R4:W-:Y:S02]  /*c770*/  LDGSTS.E [R187+0xc00], desc[UR16][R190.64], P0 ;  /* 0x00c00000bebb7fae */ /* 0x0009e40008121850 */
[----:B----4-:R-:W-:Y:S02]  /*c780*/  IADD3 R190, P1, R4, R2, RZ ;  /* 0x0000000204be7210 */ /* 0x010fe40007f3e0ff */
[----:B------:R-:W4:Y:S03]  /*c790*/  LDL R2, [R1+0x8] ;  /* 0x0000080001027983 */ /* 0x000f260000100800 */
[----:B------:R-:W-:-:S05]  /*c7a0*/  IMAD.X R191, R252, 0x1, R6, P1 ;  /* 0x00000001fcbf7824 */ /* 0x000fca00008e0606 */
[----:B------:R1:W-:Y:S02]  /*c7b0*/  LDGSTS.E [R187+0x1000], desc[UR16][R190.64], P0 ;  /* 0x01000000bebb7fae */ /* 0x0003e40008121850 */
[----:B-1----:R-:W-:-:S05]  /*c7c0*/  IADD3 R190, P1, R4, R249, RZ ;  /* 0x000000f904be7210 */ /* 0x002fca0007f3e0ff */
        /* <DEDUP_REMOVED lines=76> */
[----:B------:R1:W-:Y:S04]  /*cc90*/  LDGSTS.E [R187+0x7800], desc[UR16][R190.64], P0 ;  /* 0x07800000bebb7fae */ /* 0x0003e80008121850 */
[----:B------:R3:W-:Y:S01]  /*cca0*/  STL [R1+0x14c], R252 ;  /* 0x00014cfc01007387 */ /* 0x0007e20000100800 */
[----:B-1----:R-:W-:-:S03]  /*ccb0*/  IADD3 R190, P1, R4, R7, RZ ;  /* 0x0000000704be7210 */ /* 0x002fc60007f3e0ff */
[----:B---3--:R-:W3:Y:S02]  /*ccc0*/  LDL R252, [R1+0x18] ;  /* 0x0000180001fc7983 */ /* 0x008ee40000100800 */
[----:B------:R-:W-:Y:S02]  /*ccd0*/  IMAD.X R191, R17, 0x1, R6, P1 ;  /* 0x0000000111bf7824 */ /* 0x000fe400008e0606 */
[----:B------:R1:W-:Y:S04]  /*cce0*/  STL [R1+0x154], R248 ;  /* 0x000154f801007387 */ /* 0x0003e80000100800 */
[----:B------:R2:W-:Y:S04]  /*ccf0*/  LDGSTS.E [R187+0x7c00], desc[UR16][R190.64], P0 ;  /* 0x07c00000bebb7fae */ /* 0x0005e80008121850 */
[----:B-1----:R-:W4:Y:S04]  /*cd00*/  LDL R248, [R1+0x24] ;  /* 0x0000240001f87983 */ /* 0x002f280000100800 */
[----:B------:R1:W-:Y:S04]  /*cd10*/  STL [R1+0x15c], R244 ;  /* 0x00015cf401007387 */ /* 0x0003e80000100800 */
[----:B-1----:R-:W3:Y:S04]  /*cd20*/  LDL R244, [R1+0x28] ;  /* 0x0000280001f47983 */ /* 0x002ee80000100800 */
[----:B------:R1:W-:Y:S04]  /*cd30*/  STL [R1+0x160], R240 ;  /* 0x000160f001007387 */ /* 0x0003e80000100800 */
[----:B------:R-:W2:Y:S04]  /*cd40*/  LDL R191, [R1+0x38] ;  /* 0x0000380001bf7983 */ /* 0x000ea80000100800 */
[----:B-1----:R-:W4:Y:S04]  /*cd50*/  LDL R240, [R1+0x110] ;  /* 0x0001100001f07983 */ /* 0x002f280000100800 */
[----:B------:R1:W-:Y:S01]  /*cd60*/  STL [R1+0x144], R0 ;  /* 0x0001440001007387 */ /* 0x0003e20000100800 */
[----:B--2---:R-:W-:-:S05]  /*cd70*/  IADD3 R190, P1, R4, R191, RZ ;  /* 0x000000bf04be7210 */ /* 0x004fca0007f3e0ff */
[----:B------:R-:W-:Y:S02]  /*cd80*/  IMAD.X R191, R0, 0x1, R6, P1 ;  /* 0x0000000100bf7824 */ /* 0x000fe400008e0606 */
[----:B-1----:R-:W2:Y:S01]  /*cd90*/  LDL.LU R0, [R1+0x4] ;  /* 0x0000040001007983 */ /* 0x002ea20000300800 */
[----:B----4-:R-:W-:-:S05]  /*cda0*/  VIADD R187, R240, UR5 ;  /* 0x00000005f0bb7c36 */ /* 0x010fca0008000000 */
[----:B------:R3:W-:Y:S02]  /*cdb0*/  LDGSTS.E [R187+0x200], desc[UR16][R190.64], P0 ;  /* 0x00200000bebb7fae */ /* 0x0007e40008121850 */
[----:B---3--:R-:W-:-:S05]  /*cdc0*/  IADD3 R190, P1, R4, R244, RZ ;  /* 0x000000f404be7210 */ /* 0x008fca0007f3e0ff */
[----:B------:R-:W-:-:S05]  /*cdd0*/  IMAD.X R191, R248, 0x1, R6, P1 ;  /* 0x00000001f8bf7824 */ /* 0x000fca00008e0606 */
[----:B------:R1:W-:Y:S02]  /*cde0*/  LDGSTS.E [R187+0x600], desc[UR16][R190.64], P0 ;  /* 0x00600000bebb7fae */ /* 0x0003e40008121850 */
[----:B-1----:R-:W-:-:S05]  /*cdf0*/  IADD3 R190, P1, R4, R252, RZ ;  /* 0x000000fc04be7210 */ /* 0x002fca0007f3e0ff */
[----:B------:R-:W-:-:S05]  /*ce00*/  IMAD.X R191, R3, 0x1, R6, P1 ;  /* 0x0000000103bf7824 */ /* 0x000fca00008e0606 */
[----:B------:R1:W-:Y:S02]  /*ce10*/  LDGSTS.E [R187+0xa00], desc[UR16][R190.64], P0 ;  /* 0x00a00000bebb7fae */ /* 0x0003e40008121850 */
[----:B-1----:R-:W-:Y:S02]  /*ce20*/  IADD3 R190, P1, R4, R2, RZ ;  /* 0x0000000204be7210 */ /* 0x002fe40007f3e0ff */
[----:B------:R-:W-:Y:S03]  /*ce30*/  STL [R1+0x148], R3 ;  /* 0x0001480301007387 */ /* 0x000fe60000100800 */
[----:B--2---:R-:W-:-:S05]  /*ce40*/  IMAD.X R191, R0, 0x1, R6, P1 ;  /* 0x0000000100bf7824 */ /* 0x004fca00008e0606 */
        /* <DEDUP_REMOVED lines=14> */
[----:B------:R-:W-:Y:S01]  /*cf30*/  IMAD.X R191, R234, 0x1, R6, P1 ;  /* 0x00000001eabf7824 */ /* 0x000fe200008e0606 */
[----:B------:R-:W-:Y:S04]  /*cf40*/  STL [R1+0x150], R0 ;  /* 0x0001500001007387 */ /* 0x000fe80000100800 */
[----:B------:R1:W-:Y:S04]  /*cf50*/  LDGSTS.E [R187+0x2200], desc[UR16][R190.64], P0 ;  /* 0x02200000bebb7fae */ /* 0x0003e80008121850 */
[----:B------:R2:W-:Y:S04]  /*cf60*/  STL [R1+0x158], R250 ;  /* 0x000158fa01007387 */ /* 0x0005e80000100800 */
[----:B------:R-:W3:Y:S01]  /*cf70*/  LDL.LU R240, [R1] ;  /* 0x0000000001f07983 */ /* 0x000ee20000300800 */
        /* <DEDUP_REMOVED lines=65> */
[----:B------:R1:W-:Y:S01]  /*d390*/  LDGSTS.E [R187+0x7a00], desc[UR16][R190.64], P0 ;  /* 0x07a00000bebb7fae */ /* 0x0003e20008121850 */
[----:B------:R-:W-:Y:S02]  /*d3a0*/  SHF.R.S32.HI R2, RZ, 0x1f, R5 ;  /* 0x0000001fff027819 */ /* 0x000fe40000011405 */
[----:B-1----:R-:W-:-:S05]  /*d3b0*/  IADD3 R190, P1, R4, R184, RZ ;  /* 0x000000b804be7210 */ /* 0x002fca0007f3e0ff */
[----:B------:R-:W-:Y:S01]  /*d3c0*/  IMAD.X R191, R15, 0x1, R6, P1 ;  /* 0x000000010fbf7824 */ /* 0x000fe200008e0606 */
[----:B------:R-:W-:-:S04]  /*d3d0*/  SHF.L.U64.HI R2, R5, 0x2, R2 ;  /* 0x0000000205027819 */ /* 0x000fc80000010202 */
[----:B------:R1:W-:Y:S01]  /*d3e0*/  LDGSTS.E [R187+0x7e00], desc[UR16][R190.64], P0 ;  /* 0x07e00000bebb7fae */ /* 0x0003e20008121850 */
[----:B------:R-:W-:Y:S02]  /*d3f0*/  LEA R188, P0, R5, R188, 0x2 ;  /* 0x000000bc05bc7211 */ /* 0x000fe400078010ff */
[-C--:B------:R-:W-:Y:S01]  /*d400*/  IADD3 R184, P4, R184, R186.reuse, RZ ;  /* 0x000000bab8b87210 */ /* 0x080fe20007f9e0ff */
[----:B------:R-:W-:Y:S01]  /*d410*/  UIADD3 UR4, UR4, 0x1, URZ ;  /* 0x0000000104047890 */ /* 0x000fe2000fffe03f */
[-C--:B------:R-:W-:Y:S01]  /*d420*/  IADD3 R7, P6, R7, R186.reuse, RZ ;  /* 0x000000ba07077210 */ /* 0x080fe20007fde0ff */
[----:B------:R-:W-:Y:S01]  /*d430*/  IMAD.X R189, R189, 0x1, R2, P0 ;  /* 0x00000001bdbd7824 */ /* 0x000fe200000e0602 */
[-C--:B------:R-:W-:Y:S01]  /*d440*/  IADD3 R13, P0, R13, R186.reuse, RZ ;  /* 0x000000ba0d0d7210 */ /* 0x080fe20007f1e0ff */
[----:B------:R-:W-:Y:S01]  /*d450*/  UIADD3 UR12, UR12, -0x40, URZ ;  /* 0xffffffc00c0c7890 */ /* 0x000fe2000fffe03f */
[-C--:B------:R-:W-:Y:S01]  /*d460*/  IADD3 R8, P5, R8, R186.reuse, RZ ;  /* 0x000000ba08087210 */ /* 0x080fe20007fbe0ff */
[----:B------:R-:W0:Y:S02]  /*d470*/  LDGDEPBAR ;  /* 0x00000000000079af */ /* 0x000e240000000000 */
[--C-:B------:R-:W-:Y:S01]  /*d480*/  IMAD.X R155, R155, 0x1, R185.reuse, P0 ;  /* 0x000000019b9b7824 */ /* 0x100fe200000e06b9 */
[-C--:B------:R-:W-:Y:S01]  /*d490*/  IADD3 R152, P0, R152, R186.reuse, RZ ;  /* 0x000000ba98987210 */ /* 0x080fe20007f1e0ff */
[----:B------:R-:W1:Y:S04]  /*d4a0*/  LDL.LU R187, [R1+0x8] ;  /* 0x0000080001bb7983 */ /* 0x000e680000300800 */
[--C-:B------:R-:W-:Y:S01]  /*d4b0*/  IMAD.X R169, R169, 0x1, R185.reuse, P0 ;  /* 0x00000001a9a97824 */ /* 0x100fe200000e06b9 */
[-C--:B------:R-:W-:Y:S01]  /*d4c0*/  IADD3 R166, P0, R166, R186.reuse, RZ ;  /* 0x000000baa6a67210 */ /* 0x080fe20007f1e0ff */
[----:B------:R-:W4:Y:S04]  /*d4d0*/  LDL.LU R244, [R1+0x10] ;  /* 0x0000100001f47983 */ /* 0x000f280000300800 */
[--C-:B------:R-:W-:Y:S01]  /*d4e0*/  IMAD.X R179, R179, 0x1, R185.reuse, P0 ;  /* 0x00000001b3b37824 */ /* 0x100fe200000e06b9 */
[-C--:B------:R-:W-:Y:S01]  /*d4f0*/  IADD3 R197, P0, R197, R186.reuse, RZ ;  /* 0x000000bac5c57210 */ /* 0x080fe20007f1e0ff */
[----:B--2---:R-:W2:Y:S04]  /*d500*/  LDL.LU R250, [R1+0x18] ;  /* 0x0000180001fa7983 */ /* 0x004ea80000300800 */
[--C-:B------:R-:W-:Y:S01]  /*d510*/  IMAD.X R196, R196, 0x1, R185.reuse, P0 ;  /* 0x00000001c4c47824 */ /* 0x100fe200000e06b9 */
[-C--:B------:R-:W-:Y:S01]  /*d520*/  IADD3 R211, P0, R211, R186.reuse, RZ ;  /* 0x000000bad3d37210 */ /* 0x080fe20007f1e0ff */
[----:B------:R-:W2:Y:S04]  /*d530*/  LDL.LU R248, [R1+0x20] ;  /* 0x0000200001f87983 */ /* 0x000ea80000300800 */
[--C-:B------:R-:W-:Y:S01]  /*d540*/  IMAD.X R210, R210, 0x1, R185.reuse, P0 ;  /* 0x00000001d2d27824 */ /* 0x100fe200000e06b9 */
[-C--:B------:R-:W-:Y:S01]  /*d550*/  IADD3 R225, P0, R225, R186.reuse, RZ ;  /* 0x000000bae1e17210 */ /* 0x080fe20007f1e0ff */
[----:B------:R-:W2:Y:S04]  /*d560*/  LDL.LU R0, [R1+0x28] ;  /* 0x0000280001007983 */ /* 0x000ea80000300800 */
[--C-:B------:R-:W-:Y:S01]  /*d570*/  IMAD.X R224, R224, 0x1, R185.reuse, P0 ;  /* 0x00000001e0e07824 */ /* 0x100fe200000e06b9 */
[-C--:B------:R-:W-:Y:S01]  /*d580*/  IADD3 R239, P0, R239, R186.reuse, RZ ;  /* 0x000000baefef7210 */ /* 0x080fe20007f1e0ff */
[----:B------:R-:W2:Y:S04]  /*d590*/  LDL.LU R252, [R1+0x30] ;  /* 0x0000300001fc7983 */ /* 0x000ea80000300800 */
[--C-:B------:R-:W-:Y:S01]  /*d5a0*/  IMAD.X R238, R238, 0x1, R185.reuse, P0 ;  /* 0x00000001eeee7824 */ /* 0x100fe200000e06b9 */
[-C--:B---3--:R-:W-:Y:S01]  /*d5b0*/  IADD3 R240, P0, R240, R186.reuse, RZ ;  /* 0x000000baf0f07210 */ /* 0x088fe20007f1e0ff */
[----:B------:R-:W3:Y:S04]  /*d5c0*/  LDL.LU R3, [R1+0x38] ;  /* 0x0000380001037983 */ /* 0x000ee80000300800 */
[----:B------:R-:W3:Y:S04]  /*d5d0*/  LDL.LU R2, [R1+0x40] ;  /* 0x0000400001027983 */ /* 0x000ee80000300800 */
[----:B------:R-:W3:Y:S04]  /*d5e0*/  LDL.LU R190, [R1+0x1c] ;  /* 0x00001c0001be7983 */ /* 0x000ee80000300800 */
[----:B------:R-:W3:Y:S04]  /*d5f0*/  LDL.LU R191, [R1+0x24] ;  /* 0x0000240001bf7983 */ /* 0x000ee80000300800 */
[----:B------:R1:W-:Y:S04]  /*d600*/  STL [R1], R240 ;  /* 0x000000f001007387 */ /* 0x0003e80000100800 */
[----:B-1----:R-:W2:Y:S01]  /*d610*/  LDL.LU R240, [R1+0x160] ;  /* 0x0001600001f07983 */ /* 0x002ea20000300800 */
[--C-:B------:R-:W-:Y:S01]  /*d620*/  IMAD.X R15, R15, 0x1, R185.reuse, P4 ;  /* 0x000000010f0f7824 */ /* 0x100fe200020e06b9 */
[-C--:B------:R-:W-:Y:S01]  /*d630*/  IADD3 R12, P4, R12, R186.reuse, RZ ;  /* 0x000000ba0c0c7210 */ /* 0x080fe20007f9e0ff */
[----:B------:R-:W-:Y:S01]  /*d640*/  IMAD.X R17, R17, 0x1, R185, P6 ;  /* 0x0000000111117824 */ /* 0x000fe200030e06b9 */
[----:B------:R-:W-:-:S03]  /*d650*/  IADD3 R14, P6, R14, R186, RZ ;  /* 0x000000ba0e0e7210 */ /* 0x000fc60007fde0ff */
        /* <DEDUP_REMOVED lines=23> */
[----:B------:R-:W-:-:S05]  /*d7d0*/  IADD3 R243, P6, R243, R186, RZ ;  /* 0x000000baf3f37210 */ /* 0x000fca0007fde0ff */
[--C-:B------:R-:W-:Y:S01]  /*d7e0*/  IMAD.X R242, R242, 0x1, R185.reuse, P6 ;  /* 0x00000001f2f27824 */ /* 0x100fe200030e06b9 */
[-C--:B----4-:R-:W-:Y:S01]  /*d7f0*/  IADD3 R244, P6, R244, R186.reuse, RZ ;  /* 0x000000baf4f47210 */ /* 0x090fe20007fde0ff */
[----:B--2---:R-:W-:Y:S01]  /*d800*/  IMAD.X R240, R240, 0x1, R185, P4 ;  /* 0x00000001f0f07824 */ /* 0x004fe200020e06b9 */
[----:B------:R-:W-:-:S05]  /*d810*/  IADD3 R187, P4, R187, R186, RZ ;  /* 0x000000babbbb7210 */ /* 0x000fca0007f9e0ff */
[----:B------:R1:W-:Y:S04]  /*d820*/  STL [R1+0x8], R187 ;  /* 0x000008bb01007387 */ /* 0x0003e80000100800 */
[----:B-1----:R-:W2:Y:S04]  /*d830*/  LDL R187, [R1+0x48] ;  /* 0x0000480001bb7983 */ /* 0x002ea80000100800 */
[----:B------:R1:W-:Y:S04]  /*d840*/  STL [R1+0x10], R244 ;  /* 0x000010f401007387 */ /* 0x0003e80000100800 */
[----:B-1----:R-:W4:Y:S01]  /*d850*/  LDL.LU R244, [R1+0x15c] ;  /* 0x00015c0001f47983 */ /* 0x002f220000300800 */
        /* <DEDUP_REMOVED lines=27> */
[----:B------:R-:W-:Y:S01]  /*da10*/  IMAD.X R232, R232, 0x1, R185, P3 ;  /* 0x00000001e8e87824 */ /* 0x000fe200018e06b9 */
[----:B------:R-:W-:-:S05]  /*da20*/  IADD3 R247, P3, R247, R186, RZ ;  /* 0x000000baf7f77210 */ /* 0x000fca0007f7e0ff */
[--C-:B------:R-:W-:Y:S01]  /*da30*/  IMAD.X R246, R246, 0x1, R185.reuse, P3 ;  /* 0x00000001f6f67824 */ /* 0x100fe200018e06b9 */
[-C--:B------:R-:W-:Y:S01]  /*da40*/  IADD3 R248, P3, R248, R186.reuse, RZ ;  /* 0x000000baf8f87210 */ /* 0x080fe20007f7e0ff */
[----:B----4-:R-:W-:Y:S01]  /*da50*/  IMAD.X R244, R244, 0x1, R185, P5 ;  /* 0x00000001f4f47824 */ /* 0x010fe200028e06b9 */
[----:B------:R-:W-:-:S05]  /*da60*/  IADD3 R250, P5, R250, R186, RZ ;  /* 0x000000bafafa7210 */ /* 0x000fca0007fbe0ff */
[----:B------:R1:W-:Y:S04]  /*da70*/  STL [R1+0x18], R250 ;  /* 0x000018fa01007387 */ /* 0x0003e80000100800 */
[----:B-1----:R-:W4:Y:S04]  /*da80*/  LDL.LU R250, [R1+0x158] ;  /* 0x0001580001fa7983 */ /* 0x002f280000300800 */
[----:B------:R1:W-:Y:S04]  /*da90*/  STL [R1+0x20], R248 ;  /* 0x000020f801007387 */ /* 0x0003e80000100800 */
[----:B-1----:R-:W3:Y:S01]  /*daa0*/  LDL.LU R248, [R1+0x154] ;  /* 0x0001540001f87983 */ /* 0x002ee20000300800 */
[----:B------:R-:W-:-:S02]  /*dab0*/  IADD3 R10, P2, R10, R186, RZ ;  /* 0x000000ba0a0a7210 */ /* 0x000fc40007f5e0ff */
        /* <DEDUP_REMOVED lines=29> */
[--C-:B----4-:R-:W-:Y:S01]  /*dc90*/  IMAD.X R250, R250, 0x1, R185.reuse, P1 ;  /* 0x00000001fafa7824 */ /* 0x110fe200008e06b9 */
[-C--:B------:R-:W-:Y:S01]  /*dca0*/  IADD3 R252, P1, R252, R186.reuse, RZ ;  /* 0x000000bafcfc7210 */ /* 0x080fe20007f3e0ff */
[----:B---3--:R-:W-:Y:S01]  /*dcb0*/  IMAD.X R248, R248, 0x1, R185, P2 ;  /* 0x00000001f8f87824 */ /* 0x008fe200010e06b9 */
[----:B------:R-:W-:-:S05]  /*dcc0*/  IADD3 R0, P2, R0, R186, RZ ;  /* 0x000000ba00007210 */ /* 0x000fca0007f5e0ff */
[----:B------:R1:W-:Y:S04]  /*dcd0*/  STL [R1+0x28], R0 ;  /* 0x0000280001007387 */ /* 0x0003e80000100800 */
[----:B-1----:R-:W3:Y:S04]  /*dce0*/  LDL.LU R0, [R1+0x150] ;  /* 0x0001500001007983 */ /* 0x002ee80000300800 */
[----:B------:R1:W-:Y:S04]  /*dcf0*/  STL [R1+0x30], R252 ;  /* 0x000030fc01007387 */ /* 0x0003e80000100800 */
[----:B-1----:R-:W4:Y:S01]  /*dd00*/  LDL.LU R252, [R1+0x14c] ;  /* 0x00014c0001fc7983 */ /* 0x002f220000300800 */
[--C-:B---3--:R-:W-:Y:S01]  /*dd10*/  IMAD.X R0, R0, 0x1, R185.reuse, P4 ;  /* 0x0000000100007824 */ /* 0x108fe200020e06b9 */
[-C--:B------:R-:W-:Y:S01]  /*dd20*/  IADD3 R2, P4, R2, R186.reuse, RZ ;  /* 0x000000ba02027210 */ /* 0x080fe20007f9e0ff */
[----:B----4-:R-:W-:Y:S01]  /*dd30*/  IMAD.X R252, R252, 0x1, R185, P0 ;  /* 0x00000001fcfc7824 */ /* 0x010fe200000e06b9 */
[----:B------:R-:W-:-:S05]  /*dd40*/  IADD3 R3, P0, R3, R186, RZ ;  /* 0x000000ba03037210 */ /* 0x000fca0007f1e0ff */
[----:B------:R1:W-:Y:S04]  /*dd50*/  STL [R1+0x38], R3 ;  /* 0x0000380301007387 */ /* 0x0003e80000100800 */
[----:B-1----:R-:W3:Y:S04]  /*dd60*/  LDL.LU R3, [R1+0x148] ;  /* 0x0001480001037983 */ /* 0x002ee80000300800 */
[----:B------:R1:W-:Y:S04]  /*dd70*/  STL [R1+0x4], R0 ;  /* 0x0000040001007387 */ /* 0x0003e80000100800 */
[----:B-1----:R-:W4:Y:S04]  /*dd80*/  LDL.LU R0, [R1+0x144] ;  /* 0x0001440001007983 */ /* 0x002f280000300800 */
[----:B------:R1:W-:Y:S04]  /*dd90*/  STL [R1+0x40], R2 ;  /* 0x0000400201007387 */ /* 0x0003e80000100800 */
[----:B-1----:R-:W2:Y:S01]  /*dda0*/  LDL.LU R2, [R1+0x140] ;  /* 0x0001400001027983 */ /* 0x002ea20000300800 */
[----:B---3--:R-:W-:-:S02]  /*ddb0*/  IMAD.X R3, R3, 0x1, R185, P5 ;  /* 0x0000000103037824 */ /* 0x008fc400028e06b9 */
[----:B--2---:R-:W-:-:S05]  /*ddc0*/  IMAD.X R2, R2, 0x1, R185, P6 ;  /* 0x0000000102027824 */ /* 0x004fca00030e06b9 */
[----:B------:R1:W-:Y:S04]  /*ddd0*/  STL [R1+0xc], R2 ;  /* 0x00000c0201007387 */ /* 0x0003e80000100800 */
[----:B-1----:R-:W2:Y:S04]  /*dde0*/  LDL.LU R2, [R1+0x13c] ;  /* 0x00013c0001027983 */ /* 0x002ea80000300800 */
[----:B------:R1:W-:Y:S04]  /*ddf0*/  STL [R1+0x14], R3 ;  /* 0x0000140301007387 */ /* 0x0003e80000100800 */
[----:B-1----:R-:W3:Y:S01]  /*de00*/  LDL.LU R3, [R1+0x138] ;  /* 0x0001380001037983 */ /* 0x002ee20000300800 */
[----:B------:R-:W-:-:S02]  /*de10*/  IMAD.X R190, R190, 0x1, R185, P3 ;  /* 0x00000001bebe7824 */ /* 0x000fc400018e06b9 */
[--C-:B------:R-:W-:Y:S02]  /*de20*/  IMAD.X R191, R191, 0x1, R185.reuse, P2 ;  /* 0x00000001bfbf7824 */ /* 0x100fe400010e06b9 */
[--C-:B----4-:R-:W-:Y:S01]  /*de30*/  IMAD.X R0, R0, 0x1, R185.reuse, P0 ;  /* 0x0000000100007824 */ /* 0x110fe200000e06b9 */
[----:B------:R-:W-:Y:S01]  /*de40*/  ISETP.NE.U32.AND P6, PT, R187, UR4, PT ;  /* 0x00000004bb007c0c */ /* 0x000fe2000bfc5070 */
[----:B--2---:R-:W-:-:S05]  /*de50*/  IMAD.X R2, R2, 0x1, R185, P1 ;  /* 0x0000000102027824 */ /* 0x004fca00008e06b9 */
[----:B------:R1:W-:Y:S04]  /*de60*/  STL [R1+0x2c], R2 ;  /* 0x00002c0201007387 */ /* 0x0003e80000100800 */
[----:B------:R-:W-:Y:S01]  /*de70*/  STL [R1+0x1c], R190 ;  /* 0x00001cbe01007387 */ /* 0x000fe20000100800 */
[----:B---3--:R-:W-:-:S03]  /*de80*/  IMAD.X R3, R3, 0x1, R185, P4 ;  /* 0x0000000103037824 */ /* 0x008fc600020e06b9 */
[----:B-1----:R1:W5:Y:S04]  /*de90*/  LDL.LU R2, [R1+0x134] ;  /* 0x0001340001027983 */ /* 0x0023680000300800 */
[----:B------:R-:W-:Y:S04]  /*dea0*/  STL [R1+0x24], R191 ;  /* 0x000024bf01007387 */ /* 0x000fe80000100800 */
[----:B------:R2:W-:Y:S04]  /*deb0*/  STL [R1+0x34], R0 ;  /* 0x0000340001007387 */ /* 0x0005e80000100800 */
[----:B--2---:R1:W5:Y:S04]  /*dec0*/  LDL.LU R0, [R1+0x130] ;  /* 0x0001300001007983 */ /* 0x0043680000300800 */
[----:B------:R2:W-:Y:S02]  /*ded0*/  STL [R1+0x3c], R3 ;  /* 0x00003c0301007387 */ /* 0x0005e40000100800 */
[----:B--2---:R-:W2:Y:S02]  /*dee0*/  S2R R3, SR_TID.X ;  /* 0x0000000000037919 */ /* 0x004ea40000002100 */
[----:B--2---:R-:W-:-:S04]  /*def0*/  SHF.R.U32.HI R3, RZ, 0x7, R3 ;  /* 0x00000007ff037819 */ /* 0x004fc80000011603 */
[----:B------:R-:W-:Y:S01]  /*df00*/  SGXT.U32 R3, R3, 0x1 ;  /* 0x000000010303781a */ /* 0x000fe20000000000 */
[----:B-1----:R-:W-:Y:S06]  /*df10*/  @P6 BRA `(.L_x_1) ;  /* 0xffffffc800846947 */ /* 0x002fec000383ffff */
.L_x_0:
[----:B------:R-:W2:Y:S01]  /*df20*/  LDL.LU R190, [R1+0x100] ;  /* 0x0001000001be7983 */ /* 0x000ea20000300800 */
[----:B------:R-:W1:Y:S01]  /*df30*/  S2R R191, SR_TID.X ;  /* 0x0000000000bf7919 */ /* 0x000e620000002100 */
[C-C-:B-----5:R-:W-:Y:S02]  /*df40*/  LOP3.LUT R164, R0.reuse, 0xee, R3.reuse, 0xfe, !PT ;  /* 0x000000ee00a47812 */ /* 0x160fe400078efe03 */
[C---:B------:R-:W-:Y:S01]  /*df50*/  LOP3.LUT R160, R0.reuse, R3, RZ, 0xfc, !PT ;  /* 0x0000000300a07212 */ /* 0x040fe200078efcff */
[----:B------:R-:W2:Y:S01]  /*df60*/  LDL R187, [R1+0x108] ;  /* 0x0001080001bb7983 */ /* 0x000ea20000100800 */
[C-C-:B------:R-:W-:Y:S02]  /*df70*/  LOP3.LUT R154, R0.reuse, 0x4, R3.reuse, 0xfe, !PT ;  /* 0x00000004009a7812 */ /* 0x140fe400078efe03 */
[C-C-:B------:R-:W-:Y:S02]  /*df80*/  LOP3.LUT R158, R0.reuse, 0x6, R3.reuse, 0xfe, !PT ;  /* 0x00000006009e7812 */ /* 0x140fe400078efe03 */
[----:B------:R-:W-:-:S02]  /*df90*/  LOP3.LUT R157, R0, 0x8, R3, 0xfe, !PT ;  /* 0x00000008009d7812 */ /* 0x000fc400078efe03 */
[C-C-:B------:R-:W-:Y:S02]  /*dfa0*/  LOP3.LUT R156, R0.reuse, 0xa, R3.reuse, 0xfe, !PT ;  /* 0x0000000a009c7812 */ /* 0x140fe400078efe03 */
[C-C-:B------:R-:W-:Y:S02]  /*dfb0*/  LOP3.LUT R155, R0.reuse, 0xc, R3.reuse, 0xfe, !PT ;  /* 0x0000000c009b7812 */ /* 0x140fe400078efe03 */
[C-C-:B------:R-:W-:Y:S02]  /*dfc0*/  LOP3.LUT R153, R0.reuse, 0xe, R3.reuse, 0xfe, !PT ;  /* 0x0000000e00997812 */ /* 0x140fe400078efe03 */
[C-C-:B------:R-:W-:Y:S02]  /*dfd0*/  LOP3.LUT R152, R0.reuse, 0x10, R3.reuse, 0xfe, !PT ;  /* 0x0000001000987812 */ /* 0x140fe400078efe03 */
[C-C-:B------:R-:W-:Y:S02]  /*dfe0*/  LOP3.LUT R23, R0.reuse, 0x12, R3.reuse, 0xfe, !PT ;  /* 0x0000001200177812 */ /* 0x140fe400078efe03 */
[----:B------:R-:W-:-:S02]  /*dff0*/  LOP3.LUT R22, R0, 0x14, R3, 0xfe, !PT ;  /* 0x0000001400167812 */ /* 0x000fc400078efe03 */
[C-C-:B------:R-:W-:Y:S02]  /*e000*/  LOP3.LUT R21, R0.reuse, 0x16, R3.reuse, 0xfe, !PT ;  /* 0x0000001600157812 */ /* 0x140fe400078efe03 */
[C-C-:B------:R-:W-:Y:S02]  /*e010*/  LOP3.LUT R20, R0.reuse, 0x18, R3.reuse, 0xfe, !PT ;  /* 0x0000001800147812 */ /* 0x140fe400078efe03 */
[C-C-:B------:R-:W-:Y:S02]  /*e020*/  LOP3.LUT R19, R0.reuse, 0x1a, R3.reuse, 0xfe, !PT ;  /* 0x0000001a00137812 */ /* 0x140fe400078efe03 */
[C-C-:B------:R-:W-:Y:S02]  /*e030*/  LOP3.LUT R18, R0.reuse, 0x1c, R3.reuse, 0xfe, !PT ;  /* 0x0000001c00127812 */ /* 0x140fe400078efe03 */
[C-C-:B------:R-:W-:Y:S01]  /*e040*/  LOP3.LUT R17, R0.reuse, 0x1e, R3.reuse, 0xfe, !PT ;  /* 0x0000001e00117812 */ /* 0x140fe200078efe03 */
[----:B-1----:R-:W-:Y:S01]  /*e050*/  IMAD.SHL.U32 R4, R191, 0x100, RZ ;  /* 0x00000100bf047824 */ /* 0x002fe200078e00ff */
        /* <DEDUP_REMOVED lines=97> */
[--C-:B------:R-:W-:Y:S01]  /*e670*/  LOP3.LUT R252, R0, 0xec, R3.reuse, 0xfe, !PT ;  /* 0x000000ec00fc7812 */ /* 0x100fe200078efe03 */
[----:B------:R-:W-:Y:S02]  /*e680*/  WARPGROUP.DEPBAR.LE gsb0, 0x0 ;  /* 0x00008000000079c5 */ /* 0x000fe40000010000 */
[----:B------:R-:W-:Y:S01]  /*e690*/  LOP3.LUT R5, R4, 0x800, RZ, 0xc0, !PT ;  /* 0x0000080004057812 */ /* 0x000fe200078ec0ff */
[C---:B------:R-:W-:Y:S01]  /*e6a0*/  IMAD.SHL.U32 R2, R191.reuse, 0x8, RZ ;  /* 0x00000008bf027824 */ /* 0x040fe200078e00ff */
[----:B------:R-:W-:Y:S01]  /*e6b0*/  LOP3.LUT R4, R0, 0xfe, R3, 0xfe, !PT ;  /* 0x000000fe00047812 */ /* 0x000fe200078efe03 */
[----:B------:R-:W-:Y:S01]  /*e6c0*/  IMAD.SHL.U32 R217, R191, 0x10, RZ ;  /* 0x00000010bfd97824 */ /* 0x000fe200078e00ff */
[----:B------:R-:W-:-:S04]  /*e6d0*/  DEPBAR.LE SB0, 0x0 ;  /* 0x000080000000791a */ /* 0x000fc80000000000 */
[----:B------:R-:W-:Y:S01]  /*e6e0*/  STL [R1+0x1c], R4 ;  /* 0x00001c0401007387 */ /* 0x000fe20000100800 */
[----:B------:R-:W-:Y:S01]  /*e6f0*/  ULDC UR4, c[0x0][0x22c] ;  /* 0x00008b0000047ab9 */ /* 0x000fe20000000800 */
[----:B------:R-:W-:Y:S01]  /*e700*/  ULDC UR5, c[0x0][0x22c] ;  /* 0x00008b0000057ab9 */ /* 0x000fe20000000800 */
[----:B------:R-:W-:Y:S01]  /*e710*/  ULDC.64 UR8, c[0x0][0x220] ;  /* 0x0000880000087ab9 */ /* 0x000fe20000000a00 */
[----:B------:R1:W-:Y:S02]  /*e720*/  STL [R1], R164 ;  /* 0x000000a401007387 */ /* 0x0003e40000100800 */
[----:B-1----:R-:W-:-:S05]  /*e730*/  LOP3.LUT R164, R0, 0xf0, R3, 0xfe, !PT ;  /* 0x000000f000a47812 */ /* 0x002fca00078efe03 */
[----:B------:R1:W-:Y:S02]  /*e740*/  STL [R1+0x4], R164 ;  /* 0x000004a401007387 */ /* 0x0003e40000100800 */
[----:B-1----:R-:W-:-:S05]  /*e750*/  LOP3.LUT R164, R0, 0xf2, R3, 0xfe, !PT ;  /* 0x000000f200a47812 */ /* 0x002fca00078efe03 */
[----:B------:R1:W-:Y:S02]  /*e760*/  STL [R1+0x8], R164 ;  /* 0x000008a401007387 */ /* 0x0003e40000100800 */
[----:B-1----:R-:W-:-:S05]  /*e770*/  LOP3.LUT R164, R0, 0xf4, R3, 0xfe, !PT ;  /* 0x000000f400a47812 */ /* 0x002fca00078efe03 */
[----:B------:R1:W-:Y:S02]  /*e780*/  STL [R1+0xc], R164 ;  /* 0x00000ca401007387 */ /* 0x0003e40000100800 */
[----:B-1----:R-:W-:-:S05]  /*e790*/  LOP3.LUT R164, R0, 0xf6, R3, 0xfe, !PT ;  /* 0x000000f600a47812 */ /* 0x002fca00078efe03 */
[----:B------:R1:W-:Y:S01]  /*e7a0*/  STL [R1+0x10], R164 ;  /* 0x000010a401007387 */ /* 0x0003e20000100800 */
[----:B------:R-:W-:Y:S02]  /*e7b0*/  LOP3.LUT R2, R2, 0x780, RZ, 0xc0, !PT ;  /* 0x0000078002027812 */ /* 0x000fe400078ec0ff */
[----:B-1----:R-:W-:-:S05]  /*e7c0*/  LOP3.LUT R164, R0, 0xf8, R3, 0xfe, !PT ;  /* 0x000000f800a47812 */ /* 0x002fca00078efe03 */
[----:B------:R1:W-:Y:S01]  /*e7d0*/  STL [R1+0x14], R164 ;  /* 0x000014a401007387 */ /* 0x0003e20000100800 */
[----:B------:R-:W-:Y:S01]  /*e7e0*/  BAR.SYNC.DEFER_BLOCKING 0x0 ;  /* 0x0000000000007b1d */ /* 0x000fe20000010000 */
[----:B--2---:R-:W-:Y:S02]  /*e7f0*/  ISETP.GE.AND P0, PT, R187, R190, PT ;  /* 0x000000bebb00720c */ /* 0x004fe40003f06270 */
[----:B-1----:R-:W-:Y:S02]  /*e800*/  LOP3.LUT R164, R0, 0xfa, R3, 0xfe, !PT ;  /* 0x000000fa00a47812 */ /* 0x002fe400078efe03 */
[----:B------:R-:W-:Y:S02]  /*e810*/  IADD3 R210, R2, UR7, R5 ;  /* 0x0000000702d27c10 */ /* 0x000fe4000fffe005 */
[C-C-:B------:R-:W-:Y:S01]  /*e820*/  LOP3.LUT R2, R0.reuse, 0x2, R3.reuse, 0xfe, !PT ;  /* 0x0000000200027812 */ /* 0x140fe200078efe03 */
[----:B------:R1:W-:Y:S01]  /*e830*/  STL [R1+0x18], R164 ;  /* 0x000018a401007387 */ /* 0x0003e20000100800 */
[----:B------:R-:W-:-:S02]  /*e840*/  LOP3.LUT R5, R0, 0x36, R3, 0xfe, !PT ;  /* 0x0000003600057812 */ /* 0x000fc400078efe03 */
[C-C-:B------:R-:W-:Y:S02]  /*e850*/  LOP3.LUT R4, R0.reuse, 0x38, R3.reuse, 0xfe, !PT ;  /* 0x0000003800047812 */ /* 0x140fe400078efe03 */
[C-C-:B------:R-:W-:Y:S02]  /*e860*/  LOP3.LUT R187, R0.reuse, 0x72, R3.reuse, 0xfe, !PT ;  /* 0x0000007200bb7812 */ /* 0x140fe400078efe03 */
[C-C-:B------:R-:W-:Y:S02]  /*e870*/  LOP3.LUT R190, R0.reuse, 0x78, R3.reuse, 0xfe, !PT ;  /* 0x0000007800be7812 */ /* 0x140fe400078efe03 */
[C-C-:B------:R-:W-:Y:S02]  /*e880*/  LOP3.LUT R191, R0.reuse, 0x7a, R3.reuse, 0xfe, !PT ;  /* 0x0000007a00bf7812 */ /* 0x140fe400078efe03 */
[----:B-1----:R-:W-:Y:S02]  /*e890*/  LOP3.LUT R164, R0, 0xfc, R3, 0xfe, !PT ;  /* 0x000000fc00a47812 */ /* 0x002fe400078efe03 */
[----:B------:R-:W2:Y:S01]  /*e8a0*/  LDL.LU R0, [R1+0x104] ;  /* 0x0001040001007983 */ /* 0x000ea20000300800 */
[----:B------:R-:W-:-:S02]  /*e8b0*/  LOP3.LUT R3, R217, 0x70, RZ, 0xc0, !PT ;  /* 0x00000070d9037812 */ /* 0x000fc400078ec0ff */
[----:B--2---:R-:W-:-:S03]  /*e8c0*/  ISETP.LT.AND P1, PT, R160, R0, !P0 ;  /* 0x00000000a000720c */ /* 0x004fc60004721270 */
[----:B------:R-:W-:Y:S01]  /*e8d0*/  IMAD.IADD R0, R3, 0x1, R210 ;  /* 0x0000000103007824 */ /* 0x000fe200078e02d2 */
[----:B------:R-:W-:Y:S01]  /*e8e0*/  LOP3.LUT R3, R217, 0xff0, RZ, 0xc0, !PT ;  /* 0x00000ff0d9037812 */ /* 0x000fe200078ec0ff */
[----:B------:R-:W1:Y:S03]  /*e8f0*/  LDC R210, c[0x0][0x248] ;  /* 0x00009200ffd27b82 */ /* 0x000e660000000800 */
[----:B------:R-:W-:Y:S05]  /*e900*/  STSM.16.M88.4 [R0], R24 ;  /* 0x0000001800007844 */ /* 0x000fea0000000200 */
[----:B------:R-:W-:Y:S06]  /*e910*/  BAR.SYNC.DEFER_BLOCKING 0x0 ;  /* 0x0000000000007b1d */ /* 0x000fec0000010000 */
[----:B------:R-:W2:Y:S02]  /*e920*/  LDS.128 R24, [R3+UR7] ;  /* 0x0000000703187984 */ /* 0x000ea40008000c00 */
[----:B------:R-:W-:Y:S06]  /*e930*/  BAR.SYNC.DEFER_BLOCKING 0x0 ;  /* 0x0000000000007b1d */ /* 0x000fec0000010000 */
[----:B------:R-:W-:Y:S02]  /*e940*/  STSM.16.M88.4 [R0], R28 ;  /* 0x0000001c00007844 */ /* 0x000fe40000000200 */
[----:B------:R-:W-:Y:S06]  /*e950*/  BAR.SYNC.DEFER_BLOCKING 0x0 ;  /* 0x0000000000007b1d */ /* 0x000fec0000010000 */
[----:B------:R-:W3:Y:S02]  /*e960*/  LDS.128 R28, [R3+UR7] ;  /* 0x00000007031c7984 */ /* 0x000ee40008000c00 */
[----:B------:R-:W-:Y:S06]  /*e970*/  BAR.SYNC.DEFER_BLOCKING 0x0 ;  /* 0x0000000000007b1d */ /* 0x000fec0000010000 */
[----:B------:R-:W-:Y:S02]  /*e980*/  STSM.16.M88.4 [R0], R32 ;  /* 0x0000002000007844 */ /* 0x000fe40000000200 */
[----:B------:R-:W-:Y:S06]  /*e990*/  BAR.SYNC.DEFER_BLOCKING 0x0 ;  /* 0x0000000000007b1d */ /* 0x000fec0000010000 */
[----:B------:R-:W4:Y:S02]  /*e9a0*/  LDS.128 R32, [R3+UR7] ;  /* 0x0000000703207984 */ /* 0x000f240008000c00 */
        /* <DEDUP_REMOVED lines=88> */
[----:B------:R-:W-:Y:S01]  /*ef30*/  BAR.SYNC.DEFER_BLOCKING 0x0 ;  /* 0x0000000000007b1d */ /* 0x000fe20000010000 */
[----:B------:R-:W-:-:S05]  /*ef40*/  ISETP.LT.AND P5, PT, R192, UR4, !P0 ;  /* 0x00000004c0007c0c */ /* 0x000fca000c7a1270 */
[----:B------:R-:W-:Y:S01]  /*ef50*/  ULDC UR4, c[0x0][0x244] ;  /* 0x0000910000047ab9 */ /* 0x000fe20000000800 */
[----:B------:R-:W2:Y:S04]  /*ef60*/  LDL.LU R192, [R1+0x108] ;  /* 0x0001080001c07983 */ /* 0x000ea80000300800 */
[----:B------:R-:W-:Y:S01]  /*ef70*/  STSM.16.M88.4 [R0], R124 ;  /* 0x0000007c00007844 */ /* 0x000fe20000000200 */
        /* <DEDUP_REMOVED lines=23> */
[----:B--2---:R-:W-:Y:S01]  /*f0f0*/  IMAD R192, R192, UR4, RZ ;  /* 0x00000004c0c07c24 */ /* 0x004fe2000f8e02ff */
[----:B------:R-:W-:Y:S01]  /*f100*/  ISETP.LT.AND P4, PT, R193, UR5, !P0 ;  /* 0x00000005c1007c0c */ /* 0x000fe2000c781270 */
[----:B-1----:R-:W-:-:S03]  /*f110*/  IMAD R193, R160, R210, RZ ;  /* 0x000000d2a0c17224 */ /* 0x002fc600078e02ff */
[----:B------:R-:W-:Y:S01]  /*f120*/  LEA R217, P2, R192, UR8, 0x2 ;  /* 0x00000008c0d97c11 */ /* 0x000fe2000f8410ff */
[----:B------:R-:W-:Y:S02]  /*f130*/  ULDC UR4, c[0x0][0x22c] ;  /* 0x00008b0000047ab9 */ /* 0x000fe40000000800 */
[C---:B------:R-:W-:Y:S01]  /*f140*/  ISETP.LT.AND P3, PT, R2.reuse, UR4, !P0 ;  /* 0x0000000402007c0c */ /* 0x040fe2000c761270 */
[----:B------:R-:W-:Y:S01]  /*f150*/  IMAD R2, R2, R210, RZ ;  /* 0x000000d202027224 */ /* 0x000fe200078e02ff */
[----:B------:R1:W-:Y:S01]  /*f160*/  STSM.16.M88.4 [R0], R148 ;  /* 0x0000009400007844 */ /* 0x0003e20000000200 */
[----:B------:R-:W-:Y:S01]  /*f170*/  LEA.HI.X.SX32 R160, R192, UR9, 0x2, P2 ;  /* 0x00000009c0a07c11 */ /* 0x000fe200090f16ff */
[----:B------:R-:W-:Y:S01]  /*f180*/  ULDC UR4, c[0x0][0x22c] ;  /* 0x00008b0000047ab9 */ /* 0x000fe20000000800 */
[----:B------:R-:W-:Y:S01]  /*f190*/  BAR.SYNC.DEFER_BLOCKING 0x0 ;  /* 0x0000000000007b1d */ /* 0x000fe20000010000 */
[----:B------:R-:W-:-:S04]  /*f1a0*/  LEA R192, P2, R193, R217, 0x2 ;  /* 0x000000d9c1c07211 */ /* 0x000fc800078410ff */
[----:B------:R-:W-:Y:S02]  /*f1b0*/  LEA.HI.X.SX32 R193, R193, R160, 0x2, P2 ;  /* 0x000000a0c1c17211 */ /* 0x000fe400010f16ff */
[C---:B------:R-:W-:Y:S01]  /*f1c0*/  ISETP.LT.AND P2, PT, R154.reuse, UR4, !P0 ;  /* 0x000000049a007c0c */ /* 0x040fe2000c741270 */
[----:B------:R-:W-:Y:S01]  /*f1d0*/  IMAD R154, R154, R210, RZ ;  /* 0x000000d29a9a7224 */ /* 0x000fe200078e02ff */
[----:B------:R-:W-:Y:S01]  /*f1e0*/  ULDC UR4, c[0x0][0x22c] ;  /* 0x00008b0000047ab9 */ /* 0x000fe20000000800 */
[----:B-1----:R-:W-:-:S04]  /*f1f0*/  LEA R148, P6, R2, R217, 0x2 ;  /* 0x000000d902947211 */ /* 0x002fc800078c10ff */
[----:B------:R-:W-:Y:S02]  /*f200*/  LEA.HI.X.SX32 R149, R2, R160, 0x2, P6 ;  /* 0x000000a002957211 */ /* 0x000fe400030f16ff */
[C---:B------:R-:W-:Y:S01]  /*f210*/  ISETP.LT.AND P6, PT, R158.reuse, UR4, !P0 ;  /* 0x000000049e007c0c */ /* 0x040fe2000c7c1270 */
[-C--:B------:R-:W-:Y:S01]  /*f220*/  IMAD R158, R158, R210.reuse, RZ ;  /* 0x000000d29e9e7224 */ /* 0x080fe200078e02ff */
[----:B------:R-:W-:Y:S01]  /*f230*/  ULDC UR4, c[0x0][0x22c] ;  /* 0x00008b0000047ab9 */ /* 0x000fe20000000800 */
[----:B------:R-:W-:Y:S01]  /*f240*/  IMAD R0, R22, R210, RZ ;  /* 0x000000d216007224 */ /* 0x000fe200078e02ff */
[----:B------:R-:W2:Y:S04]  /*f250*/  LDL.LU R2, [R1+0x4] ;  /* 0x0000040001027983 */ /* 0x000ea80000300800 */
[----:B------:R1:W-:Y:S04]  /*f260*/  @P1 STG.E desc[UR16][R192.64], R24 ;  /* 0x00000018c0001986 */ /* 0x0003e8000c101910 */
[----:B------:R3:W-:Y:S01]  /*f270*/  @P3 STG.E desc[UR16][R148.64], R25 ;  /* 0x0000001994003986 */ /* 0x0007e2000c101910 */
[----:B-1----:R-:W-:-:S03]  /*f280*/  LEA R24, P1, R154, R217, 0x2 ;  /* 0x000000d99a187211 */ /* 0x002fc600078210ff */
[----:B------:R-:W2:Y:S01]  /*f290*/  LDL.LU R192, [R1] ;  /* 0x0000000001c07983 */ /* 0x000ea20000300800 */
[----:B---3--:R-:W-:-:S03]  /*f2a0*/  LEA R148, P3, R158, R217, 0x2 ;  /* 0x000000d99e947211 */ /* 0x008fc600078610ff */
[----:B------:R-:W3:Y:S01]  /*f2b0*/  LDL.LU R193, [R1+0x10] ;  /* 0x0000100001c17983 */ /* 0x000ee20000300800 */
[----:B------:R-:W-:Y:S02]  /*f2c0*/  LEA.HI.X.SX32 R25, R154, R160, 0x2, P1 ;  /* 0x000000a09a197211 */ /* 0x000fe400008f16ff */
[C---:B------:R-:W-:Y:S01]  /*f2d0*/  ISETP.LT.AND P1, PT, R157.reuse, UR4, !P0 ;  /* 0x000000049d007c0c */ /* 0x040fe2000c721270 */
[----:B------:R-:W-:Y:S01]  /*f2e0*/  IMAD R157, R157, R210, RZ ;  /* 0x000000d29d9d7224 */ /* 0x000fe200078e02ff */
[----:B------:R-:W-:Y:S01]  /*f2f0*/  ULDC UR4, c[0x0][0x22c] ;  /* 0x00008b0000047ab9 */ /* 0x000fe20000000800 */
[----:B------:R-:W-:Y:S01]  /*f300*/  LEA.HI.X.SX32 R149, R158, R160, 0x2, P3 ;  /* 0x000000a09e957211 */ /* 0x000fe200018f16ff */
[----:B------:R-:W3:Y:S01]  /*f310*/  LDL.LU R154, [R1+0xc] ;  /* 0x00000c00019a7983 */ /* 0x000ee20000300800 */
[C---:B------:R-:W-:Y:S01]  /*f320*/  ISETP.LT.AND P3, PT, R156.reuse, UR4, !P0 ;  /* 0x000000049c007c0c */ /* 0x040fe2000c761270 */
[----:B------:R-:W-:Y:S01]  /*f330*/  IMAD R156, R156, R210, RZ ;  /* 0x000000d29c9c7224 */ /* 0x000fe200078e02ff */
[----:B------:R-:W-:Y:S01]  /*f340*/  ULDC UR4, c[0x0][0x22c] ;  /* 0x00008b0000047ab9 */ /* 0x000fe20000000800 */
[----:B------:R1:W-:Y:S04]  /*f350*/  @P2 STG.E desc[UR16][R24.64], R26 ;  /* 0x0000001a18002986 */ /* 0x0003e8000c101910 */
[----:B------:R4:W-:Y:S04]  /*f360*/  @P6 STG.E desc[UR16][R148.64], R27 ;  /* 0x0000001b94006986 */ /* 0x0009e8000c101910 */
[----:B------:R-:W3:Y:S01]  /*f370*/  LDL.LU R158, [R1+0x8] ;  /* 0x00000800019e7983 */ /* 0x000ee20000300800 */
[----:B-1----:R-:W-:-:S02]  /*f380*/  LEA R24, P2, R157, R217, 0x2 ;  /* 0x000000d99d187211 */ /* 0x002fc400078410ff */
[C---:B------:R-:W-:Y:S02]  /*f390*/  LEA R26, P6, R156.reuse, R217, 0x2 ;  /* 0x000000d99c1a7211 */ /* 0x040fe400078c10ff */
[----:B------:R-:W-:Y:S02]  /*f3a0*/  LEA.HI.X.SX32 R25, R157, R160, 0x2, P2 ;  /* 0x000000a09d197211 */ /* 0x000fe400010f16ff */
[C---:B------:R-:W-:Y:S01]  /*f3b0*/  ISETP.LT.AND P2, PT, R155.reuse, UR4, !P0 ;  /* 0x000000049b007c0c */ /* 0x040fe2000c741270 */
[----:B------:R-:W-:Y:S01]  /*f3c0*/  IMAD R155, R155, R210, RZ ;  /* 0x000000d29b9b7224 */ /* 0x000fe200078e02ff */
[----:B------:R-:W-:Y:S01]  /*f3d0*/  ULDC UR4, c[0x0][0x22c] ;  /* 0x00008b0000047ab9 */ /* 0x000fe20000000800 */
[----:B----4-:R-:W-:Y:S02]  /*f3e0*/  LEA.HI.X.SX32 R27, R156, R160, 0x2, P6 ;  /* 0x000000a09c1b7211 */ /* 0x010fe400030f16ff */
[C---:B------:R-:W-:Y:S01]  /*f3f0*/  ISETP.LT.AND P6, PT, R153.reuse, UR4, !P0 ;  /* 0x0000000499007c0c */ /* 0x040fe2000c7c1270 */
[----:B------:R-:W-:Y:S01]  /*f400*/  IMAD R153, R153, R210, RZ ;  /* 0x000000d299997224 */ /* 0x000fe200078e02ff */
[----:B------:R1:W-:Y:S01]  /*f410*/  @P1 STG.E desc[UR16][R24.64], R28 ;  /* 0x0000001c18001986 */ /* 0x0003e2000c101910 */
[----:B------:R-:W-:-:S03]  /*f420*/  ULDC UR4, c[0x0][0x22c] ;  /* 0x00008b0000047ab9 */ /* 0x000fc60000000800 */
[----:B------:R4:W-:Y:S01]  /*f430*/  @P3 STG.E desc[UR16][R26.64], R29 ;  /* 0x0000001d1a003986 */ /* 0x0009e2000c101910 */
[-C--:B-1----:R-:W-:Y:S02]  /*f440*/  LEA R24, P1, R155, R217.reuse, 0x2 ;  /* 0x000000d99b187211 */ /* 0x082fe400078210ff */
[----:B----4-:R-:W-:Y:S02]  /*f450*/  LEA R26, P3, R153, R217, 0x2 ;  /* 0x000000d9991a7211 */ /* 0x010fe400078610ff */
[----:B------:R-:W-:Y:S02]  /*f460*/  LEA.HI.X.SX32 R25, R155, R160, 0x2, P1 ;  /* 0x000000a09b197211 */ /* 0x000fe400008f16ff */
[C---:B------:R-:W-:Y:S01]  /*f470*/  ISETP.LT.AND P1, PT, R152.reuse, UR4, !P0 ;  /* 0x0000000498007c0c */ /* 0x040fe2000c721270 */
[----:B------:R-:W-:Y:S01]  /*f480*/  IMAD R152, R152, R210, RZ ;  /* 0x000000d298987224 */ /* 0x000fe200078e02ff */
[----:B------:R-:W-:Y:S01]  /*f490*/  ULDC UR4, c[0x0][0x22c] ;  /* 0x00008b0000047ab9 */ /* 0x000fe20000000800 */
[----:B------:R-:W-:-:S02]  /*f4a0*/  LEA.HI.X.SX32 R27, R153, R160, 0x2, P3 ;  /* 0x000000a0991b7211 */ /* 0x000fc400018f16ff */
[C---:B------:R-:W-:Y:S01]  /*f4b0*/  ISETP.LT.AND P3, PT, R23.reuse, UR4, !P0 ;  /* 0x0000000417007c0c */ /* 0x040fe2000c761270 */
[----:B------:R-:W-:Y:S01]  /*f4c0*/  IMAD R23, R23, R210, RZ ;  /* 0x000000d217177224 */ /* 0x000fe200078e02ff */
[----:B------:R1:W-:Y:S01]  /*f4d0*/  @P2 STG.E desc[UR16][R24.64], R30 ;  /* 0x0000001e18002986 */ /* 0x0003e2000c101910 */
[----:B------:R-:W-:-:S03]  /*f4e0*/  ULDC UR4, c[0x0][0x22c] ;  /* 0x00008b0000047ab9 */ /* 0x000fc60000000800 */
[----:B------:R4:W-:Y:S01]  /*f4f0*/  @P6 STG.E desc[UR16][R26.64], R31 ;  /* 0x0000001f1a006986 */ /* 0x0009e2000c101910 */
[CC--:B-1----:R-:W-:Y:S02]  /*f500*/  LEA R24, P2, R152.reuse, R217.reuse, 0x2 ;  /* 0x000000d998187211 */ /* 0x0c2fe400078410ff */
[CC--:B----4-:R-:W-:Y:S02]  /*f510*/  LEA R26, P6, R23.reuse, R217.reuse, 0x2 ;  /* 0x000000d9171a7211 */ /* 0x0d0fe400078c10ff */
[-C--:B------:R-:W-:Y:S02]  /*f520*/  LEA.HI.X.SX32 R25, R152, R160.reuse, 0x2, P2 ;  /* 0x000000a098197211 */ /* 0x080fe400010f16ff */
[----:B------:R-:W-:Y:S01]  /*f530*/  ISETP.LT.AND P2, PT, R22, UR4, !P0 ;  /* 0x0000000416007c0c */ /* 0x000fe2000c741270 */
[----:B------:R-:W-:Y:S01]  /*f540*/  ULDC UR4, c[0x0][0x22c] ;  /* 0x00008b0000047ab9 */ /* 0x000fe20000000800 */
[----:B------:R-:W-:Y:S02]  /*f550*/  LEA.HI.X.SX32 R27, R23, R160, 0x2, P6 ;  /* 0x000000a0171b7211 */ /* 0x000fe400030f16ff */
[C---:B------:R-:W-:Y:S01]  /*f560*/  ISETP.LT.AND P6, PT, R21.reuse, UR4, !P0 ;  /* 0x0000000415007c0c */ /* 0x040fe2000c7c1270 */
[----:B------:R-:W-:Y:S01]  /*f570*/  IMAD R21, R21, R210, RZ ;  /* 0x000000d215157224 */ /* 0x000fe200078e02ff */
[----:B------:R1:W-:Y:S01]  /*f580*/  @P1 STG.E desc[UR16][R24.64], R32 ;  /* 0x0000002018001986 */ /* 0x0003e2000c101910 */
[----:B------:R-:W-:Y:S01]  /*f590*/  LEA R22, P1, R0, R217, 0x2 ;  /* 0x000000d900167211 */ /* 0x000fe200078210ff */
[----:B------:R-:W-:-:S02]  /*f5a0*/  ULDC UR4, c[0x0][0x22c] ;  /* 0x00008b0000047ab9 */ /* 0x000fc40000000800 */
[----:B------:R-:W-:Y:S01]  /*f5b0*/  @P3 STG.E desc[UR16][R26.64], R33 ;  /* 0x000000211a003986 */ /* 0x000fe2000c101910 */
[----:B------:R-:W-:Y:S01]  /*f5c0*/  LEA.HI.X.SX32 R23, R0, R160, 0x2, P1 ;  /* 0x000000a000177211 */ /* 0x000fe200008f16ff */
[C---:B------:R-:W-:Y:S01]  /*f5d0*/  IMAD R0, R20.reuse, R210, RZ ;  /* 0x000000d214007224 */ /* 0x040fe200078e02ff */
[----:B------:R-:W-:Y:S01]  /*f5e0*/  ISETP.LT.AND P1, PT, R20, UR4, !P0 ;  /* 0x0000000414007c0c */ /* 0x000fe2000c721270 */
[----:B------:R-:W-:Y:S01]  /*f5f0*/  ULDC UR4, c[0x0][0x22c] ;  /* 0x00008b0000047ab9 */ /* 0x000fe20000000800 */
[CC--:B-1----:R-:W-:Y:S01]  /*f600*/  LEA R24, P3, R21.reuse, R217.reuse, 0x2 ;  /* 0x000000d915187211 */ /* 0x0c2fe200078610ff */
[----:B------:R1:W-:Y:S03]  /*f610*/  @P2 STG.E desc[UR16][R22.64], R34 ;  /* 0x0000002216002986 */ /* 0x0003e6000c101910 */
[----:B------:R-:W-:Y:S02]  /*f620*/  LEA.HI.X.SX32 R25, R21, R160, 0x2, P3 ;  /* 0x000000a015197211 */ /* 0x000fe400018f16ff */
[C---:B------:R-:W-:Y:S01]  /*f630*/  ISETP.LT.AND P3, PT, R19.reuse, UR4, !P0 ;  /* 0x0000000413007c0c */ /* 0x040fe2000c761270 */
[----:B------:R-:W-:Y:S01]  /*f640*/  IMAD R19, R19, R210, RZ ;  /* 0x000000d213137224 */ /* 0x000fe200078e02ff */
[----:B------:R-:W-:Y:S01]  /*f650*/  LEA R20, P2, R0, R217, 0x2 ;  /* 0x000000d900147211 */ /* 0x000fe200078410ff */
[----:B------:R-:W-:Y:S01]  /*f660*/  @P6 STG.E desc[UR16][R24.64], R35 ;  /* 0x0000002318006986 */ /* 0x000fe2000c101910 */
[----:B------:R-:W-:-:S02]  /*f670*/  ULDC UR4, c[0x0][0x22c] ;  /* 0x00008b0000047ab9 */ /* 0x000fc40000000800 */
[----:B------:R-:W-:Y:S01]  /*f680*/  LEA.HI.X.SX32 R21, R0, R160, 0x2, P2 ;  /* 0x000000a000157211 */ /* 0x000fe200010f16ff */
[----:B------:R-:W4:Y:S01]  /*f690*/  LDS.128 R24, [R3+UR7] ;  /* 0x0000000703187984 */ /* 0x000f220008000c00 */
[CC--:B-1----:R-:W-:Y:S01]  /*f6a0*/  LEA R22, P6, R19.reuse, R217.reuse, 0x2 ;  /* 0x000000d913167211 */ /* 0x0c2fe200078c10ff */
[C---:B------:R-:W-:Y:S01]  /*f6b0*/  IMAD R0, R18.reuse, R210, RZ ;  /* 0x000000d212007224 */ /* 0x040fe200078e02ff */
        /* <DEDUP_REMOVED lines=21> */
[----:B------:R-:W-:Y:S02]  /*f810*/  LEA.HI.X.SX32 R17, R0, R160, 0x2, P2 ;  /* 0x000000a000117211 */ /* 0x000fe400010f16ff */
        /* <DEDUP_REMOVED lines=52> */
[----:B------:R-:W-:Y:S01]  /*fb60*/  LEA.HI.X.SX32 R11, R7, R160, 0x2, P6 ;  /* 0x000000a0070b7211 */ /* 0x000fe200030f16ff */
[----:B------:R1:W-:Y:S01]  /*fb70*/  @P1 STG.E desc[UR16][R8.64], R48 ;  /* 0x0000003008001986 */ /* 0x0003e2000c101910 */
[C---:B------:R-:W-:Y:S01]  /*fb80*/  ISETP.LT.AND P6, PT, R5.reuse, UR4, !P0 ;  /* 0x0000000405007c0c */ /* 0x040fe2000c7c1270 */
[----:B------:R-:W-:Y:S01]  /*fb90*/  IMAD R5, R5, R210, RZ ;  /* 0x000000d205057224 */ /* 0x000fe200078e02ff */
[----:B------:R-:W-:Y:S01]  /*fba0*/  LEA R6, P1, R0, R217, 0x2 ;  /* 0x000000d900067211 */ /* 0x000fe200078210ff */
[----:B------:R-:W-:Y:S01]  /*fbb0*/  @P3 STG.E desc[UR16][R10.64], R49 ;  /* 0x000000310a003986 */ /* 0x000fe2000c101910 */
[----:B------:R-:W-:-:S02]  /*fbc0*/  ULDC UR4, c[0x0][0x22c] ;  /* 0x00008b0000047ab9 */ /* 0x000fc40000000800 */
[----:B------:R-:W-:Y:S01]  /*fbd0*/  LEA.HI.X.SX32 R7, R0, R160, 0x2, P1 ;  /* 0x000000a000077211 */ /* 0x000fe200008f16ff */
[C---:B------:R-:W-:Y:S01]  /*fbe0*/  IMAD R0, R4.reuse, R210, RZ ;  /* 0x000000d204007224 */ /* 0x040fe200078e02ff */
[----:B------:R-:W-:Y:S01]  /*fbf0*/  ISETP.LT.AND P1, PT, R4, UR4, !P0 ;  /* 0x0000000404007c0c */ /* 0x000fe2000c721270 */
[----:B------:R-:W-:Y:S01]  /*fc00*/  ULDC UR4, c[0x0][0x22c] ;  /* 0x00008b0000047ab9 */ /* 0x000fe20000000800 */
[CC--:B-1----:R-:W-:Y:S01]  /*fc10*/  LEA R8, P3, R5.reuse, R217.reuse, 0x2 ;  /* 0x000000d905087211 */ /* 0x0c2fe200078610ff */
[----:B------:R1:W-:Y:S01]  /*fc20*/  @P2 STG.E desc[UR16][R6.64], R50 ;  /* 0x0000003206002986 */ /* 0x0003e2000c101910 */
[C---:B------:R-:W-:Y:S02]  /*fc30*/  LEA R4, P2, R0.reuse, R217, 0x2 ;  /* 0x000000d900047211 */ /* 0x040fe400078410ff */
[----:B------:R-:W-:Y:S02]  /*fc40*/  LEA.HI.X.SX32 R9, R5, R160, 0x2, P3 ;  /* 0x000000a005097211 */ /* 0x000fe400018f16ff */
[C---:B------:R-:W-:Y:S01]  /*fc50*/  ISETP.LT.AND P3, PT, R159.reuse, UR4, !P0 ;  /* 0x000000049f007c0c */ /* 0x040fe2000c761270 */
[----:B------:R-:W-:Y:S01]  /*fc60*/  IMAD R159, R159, R210, RZ ;  /* 0x000000d29f9f7224 */ /* 0x000fe200078e02ff */
[----:B------:R-:W-:Y:S01]  /*fc70*/  ULDC UR4, c[0x0][0x22c] ;  /* 0x00008b0000047ab9 */ /* 0x000fe20000000800 */
[----:B------:R-:W-:Y:S01]  /*fc80*/  @P6 STG.E desc[UR16][R8.64], R51 ;  /* 0x0000003308006986 */ /* 0x000fe2000c101910 */
[----:B------:R-:W-:-:S02]  /*fc90*/  LEA.HI.X.SX32 R5, R0, R160, 0x2, P2 ;  /* 0x000000a000057211 */ /* 0x000fc400010f16ff */
[C---:B------:R-:W-:Y:S01]  /*fca0*/  ISETP.LT.AND P2, PT, R161.reuse, UR4, !P0 ;  /* 0x00000004a1007c0c */ /* 0x040fe2000c741270 */
[----:B------:R-:W-:Y:S01]  /*fcb0*/  IMAD R161, R161, R210, RZ ;  /* 0x000000d2a1a17224 */ /* 0x000fe200078e02ff */
[CC--:B-1----:R-:W-:Y:S01]  /*fcc0*/  LEA R6, P6, R159.reuse, R217.reuse, 0x2 ;  /* 0x000000d99f067211 */ /* 0x0c2fe200078c10ff */
[----:B------:R-:W-:Y:S01]  /*fcd0*/  ULDC UR4, c[0x0][0x22c] ;  /* 0x00008b0000047ab9 */ /* 0x000fe20000000800 */
[----:B------:R1:W-:Y:S02]  /*fce0*/  @P1 STG.E desc[UR16][R4.64], R52 ;  /* 0x0000003404001986 */ /* 0x0003e4000c101910 */
[----:B------:R-:W-:Y:S02]  /*fcf0*/  LEA.HI.X.SX32 R7, R159, R160, 0x2, P6 ;  /* 0x000000a09f077211 */ /* 0x000fe400030f16ff */
[C---:B------:R-:W-:Y:S01]  /*fd00*/  ISETP.LT.AND P6, PT, R162.reuse, UR4, !P0 ;  /* 0x00000004a2007c0c */ /* 0x040fe2000c7c1270 */
[----:B------:R-:W-:Y:S01]  /*fd10*/  IMAD R162, R162, R210, RZ ;  /* 0x000000d2a2a27224 */ /* 0x000fe200078e02ff */
[----:B------:R-:W-:Y:S01]  /*fd20*/  ULDC UR4, c[0x0][0x22c] ;  /* 0x00008b0000047ab9 */ /* 0x000fe20000000800 */
[----:B------:R4:W-:Y:S01]  /*fd30*/  @P3 STG.E desc[UR16][R6.64], R53 ;  /* 0x0000003506003986 */ /* 0x0009e2000c101910 */
[----:B-1----:R-:W-:-:S04]  /*fd40*/  LEA R4, P1, R161, R217, 0x2 ;  /* 0x000000d9a1047211 */ /* 0x002fc800078210ff */
[----:B------:R-:W-:Y:S02]  /*fd50*/  LEA.HI.X.SX32 R5, R161, R160, 0x2, P1 ;  /* 0x000000a0a1057211 */ /* 0x000fe400008f16ff */
[C---:B------:R-:W-:Y:S01]  /*fd60*/  ISETP.LT.AND P1, PT, R163.reuse, UR4, !P0 ;  /* 0x00000004a3007c0c */ /* 0x040fe2000c721270 */
[----:B------:R-:W-:Y:S01]  /*fd70*/  IMAD R163, R163, R210, RZ ;  /* 0x000000d2a3a37224 */ /* 0x000fe200078e02ff */
[----:B----4-:R-:W-:Y:S01]  /*fd80*/  LEA R6, P3, R162, R217, 0x2 ;  /* 0x000000d9a2067211 */ /* 0x010fe200078610ff */
[----:B------:R1:W-:Y:S01]  /*fd90*/  @P2 STG.E desc[UR16][R4.64], R54 ;  /* 0x0000003604002986 */ /* 0x0003e2000c101910 */
[----:B------:R-:W-:Y:S01]  /*fda0*/  ULDC UR4, c[0x0][0x22c] ;  /* 0x00008b0000047ab9 */ /* 0x000fe20000000800 */
[----:B------:R-:W-:Y:S01]  /*fdb0*/  IMAD R9, R210, 0x2, R163 ;  /* 0x00000002d2097824 */ /* 0x000fe200078e02a3 */
[----:B------:R-:W-:-:S03]  /*fdc0*/  LEA.HI.X.SX32 R7, R162, R160, 0x2, P3 ;  /* 0x000000a0a2077211 */ /* 0x000fc600018f16ff */
[----:B------:R-:W-:Y:S02]  /*fdd0*/  IMAD R11, R210, 0x2, R9 ;  /* 0x00000002d20b7824 */ /* 0x000fe400078e0209 */
[----:B------:R4:W-:Y:S01]  /*fde0*/  @P6 STG.E desc[UR16][R6.64], R55 ;  /* 0x0000003706006986 */ /* 0x0009e2000c101910 */
[----:B-1----:R-:W-:-:S04]  /*fdf0*/  LEA R4, P2, R163, R217, 0x2 ;  /* 0x000000d9a3047211 */ /* 0x002fc800078410ff */
[----:B------:R-:W-:Y:S02]  /*fe00*/  LEA.HI.X.SX32 R5, R163, R160, 0x2, P2 ;  /* 0x000000a0a3057211 */ /* 0x000fe400010f16ff */
[----:B----4-:R-:W-:-:S03]  /*fe10*/  LEA R6, P6, R9, R217, 0x2 ;  /* 0x000000d909067211 */ /* 0x010fc600078c10ff */
[----:B------:R1:W-:Y:S01]  /*fe20*/  @P1 STG.E desc[UR16][R4.64], R56 ;  /* 0x0000003804001986 */ /* 0x0003e2000c101910 */
[----:B------:R-:W-:Y:S01]  /*fe30*/  ISETP.LT.AND P3, PT, R165, UR4, !P0 ;  /* 0x00000004a5007c0c */ /* 0x000fe2000c761270 */
[----:B------:R-:W-:Y:S01]  /*fe40*/  ULDC UR4, c[0x0][0x22c] ;  /* 0x00008b0000047ab9 */ /* 0x000fe20000000800 */
[----:B------:R-:W-:Y:S01]  /*fe50*/  LEA.HI.X.SX32 R7, R9, R160, 0x2, P6 ;  /* 0x000000a009077211 */ /* 0x000fe200030f16ff */
[----:B------:R-:W-:Y:S01]  /*fe60*/  IMAD R9, R210, 0x2, R11 ;  /* 0x00000002d2097824 */ /* 0x000fe200078e020b */
[----:B------:R-:W-:Y:S01]  /*fe70*/  ISETP.LT.AND P2, PT, R166, UR4, !P0 ;  /* 0x00000004a6007c0c */ /* 0x000fe2000c741270 */
[----:B------:R-:W-:Y:S02]  /*fe80*/  ULDC UR4, c[0x0][0x22c] ;  /* 0x00008b0000047ab9 */ /* 0x000fe40000000800 */
[----:B------:R4:W-:Y:S01]  /*fe90*/  @P5 STG.E desc[UR16][R6.64], R57 ;  /* 0x0000003906005986 */ /* 0x0009e2000c101910 */
[----:B-1----:R-:W-:-:S04]  /*fea0*/  LEA R4, P1, R11, R217, 0x2 ;  /* 0x000000d90b047211 */ /* 0x002fc800078210ff */
[----:B------:R-:W-:Y:S01]  /*feb0*/  LEA.HI.X.SX32 R5, R11, R160, 0x2, P1 ;  /* 0x000000a00b057211 */ /* 0x000fe200008f16ff */
[----:B------:R-:W-:Y:S01]  /*fec0*/  IMAD R11, R210, 0x2, R9 ;  /* 0x00000002d20b7824 */ /* 0x000fe200078e0209 */
        /* <DEDUP_REMOVED lines=62> */
[C---:B------:R-:W-:Y:S01]  /*102b0*/  IMAD R13, R210.reuse, 0x2, R11 ;  /* 0x00000002d20d7824 */ /* 0x040fe200078e020b */
[-C--:B------:R-:W-:Y:S02]  /*102c0*/  LEA.HI.X.SX32 R7, R9, R160.reuse, 0x2, P6 ;  /* 0x000000a009077211 */ /* 0x080fe400030f16ff */
[----:B------:R-:W-:Y:S01]  /*102d0*/  ISETP.LT.AND P3, PT, R177, UR4, !P0 ;  /* 0x00000004b1007c0c */ /* 0x000fe2000c761270 */
[----:B------:R-:W-:Y:S01]  /*102e0*/  ULDC UR4, c[0x0][0x22c] ;  /* 0x00008b0000047ab9 */ /* 0x000fe20000000800 */
[-C--:B------:R-:W-:Y:S01]  /*102f0*/  LEA R8, P1, R11, R217.reuse, 0x2 ;  /* 0x000000d90b087211 */ /* 0x080fe200078210ff */
[----:B------:R4:W-:Y:S01]  /*10300*/  @P5 STG.E desc[UR16][R6.64], R69 ;  /* 0x0000004506005986 */ /* 0x0009e2000c101910 */
[----:B------:R-:W-:Y:S01]  /*10310*/  LEA R10, P5, R13, R217, 0x2 ;  /* 0x000000d90d0a7211 */ /* 0x000fe200078a10ff */
[----:B------:R-:W-:Y:S01]  /*10320*/  IMAD R15, R210, 0x2, R13 ;  /* 0x00000002d20f7824 */ /* 0x000fe200078e020d */
[----:B------:R-:W-:-:S02]  /*10330*/  LEA.HI.X.SX32 R9, R11, R160, 0x2, P1 ;  /* 0x000000a00b097211 */ /* 0x000fc400008f16ff */
[----:B------:R-:W-:Y:S01]  /*10340*/  ISETP.LT.AND P2, PT, R178, UR4, !P0 ;  /* 0x00000004b2007c0c */ /* 0x000fe2000c741270 */
[----:B------:R-:W-:Y:S01]  /*10350*/  ULDC UR4, c[0x0][0x22c] ;  /* 0x00008b0000047ab9 */ /* 0x000fe20000000800 */
[-C--:B------:R-:W-:Y:S01]  /*10360*/  LEA.HI.X.SX32 R11, R13, R160.reuse, 0x2, P5 ;  /* 0x000000a00d0b7211 */ /* 0x080fe200028f16ff */
[----:B------:R2:W-:Y:S01]  /*10370*/  @P4 STG.E desc[UR16][R8.64], R70 ;  /* 0x0000004608004986 */ /* 0x0005e2000c101910 */
[C---:B------:R-:W-:Y:S01]  /*10380*/  IMAD R13, R210.reuse, 0x2, R15 ;  /* 0x00000002d20d7824 */ /* 0x040fe200078e020f */
[----:B------:R-:W-:Y:S01]  /*10390*/  ISETP.LT.AND P6, PT, R179, UR4, !P0 ;  /* 0x00000004b3007c0c */ /* 0x000fe2000c7c1270 */
[----:B------:R-:W-:Y:S01]  /*103a0*/  ULDC UR4, c[0x0][0x22c] ;  /* 0x00008b0000047ab9 */ /* 0x000fe20000000800 */
[-C--:B-1----:R-:W-:Y:S01]  /*103b0*/  LEA R4, P4, R15, R217.reuse, 0x2 ;  /* 0x000000d90f047211 */ /* 0x082fe200078810ff */
[----:B------:R1:W-:Y:S01]  /*103c0*/  @P3 STG.E desc[UR16][R10.64], R71 ;  /* 0x000000470a003986 */ /* 0x0003e2000c101910 */
[-C--:B----4-:R-:W-:Y:S02]  /*103d0*/  LEA R6, P3, R13, R217.reuse, 0x2 ;  /* 0x000000d90d067211 */ /* 0x090fe400078610ff */
[-C--:B------:R-:W-:Y:S01]  /*103e0*/  LEA.HI.X.SX32 R5, R15, R160.reuse, 0x2, P4 ;  /* 0x000000a00f057211 */ /* 0x080fe200020f16ff */
[----:B------:R-:W-:Y:S01]  /*103f0*/  IMAD R15, R210, 0x2, R13 ;  /* 0x00000002d20f7824 */ /* 0x000fe200078e020d */
[----:B------:R-:W-:Y:S01]  /*10400*/  ISETP.LT.AND P1, PT, R180, UR4, !P0 ;  /* 0x00000004b4007c0c */ /* 0x000fe2000c721270 */
[----:B------:R-:W-:Y:S01]  /*10410*/  ULDC UR4, c[0x0][0x22c] ;  /* 0x00008b0000047ab9 */ /* 0x000fe20000000800 */
[----:B------:R-:W-:Y:S01]  /*10420*/  LEA.HI.X.SX32 R7, R13, R160, 0x2, P3 ;  /* 0x000000a00d077211 */ /* 0x000fe200018f16ff */
[----:B------:R4:W-:Y:S01]  /*10430*/  @P2 STG.E desc[UR16][R4.64], R72 ;  /* 0x0000004804002986 */ /* 0x0009e2000c101910 */
[----:B------:R-:W-:Y:S01]  /*10440*/  IMAD R13, R210, 0x2, R15 ;  /* 0x00000002d20d7824 */ /* 0x000fe200078e020f */
[----:B------:R-:W-:Y:S01]  /*10450*/  ISETP.LT.AND P5, PT, R181, UR4, !P0 ;  /* 0x00000004b5007c0c */ /* 0x000fe2000c7a1270 */
[----:B------:R-:W-:Y:S01]  /*10460*/  ULDC UR4, c[0x0][0x22c] ;  /* 0x00008b0000047ab9 */ /* 0x000fe20000000800 */
[-C--:B--2---:R-:W-:Y:S01]  /*10470*/  LEA R8, P2, R15, R217.reuse, 0x2 ;  /* 0x000000d90f087211 */ /* 0x084fe200078410ff */
[----:B------:R2:W-:Y:S01]  /*10480*/  @P6 STG.E desc[UR16][R6.64], R73 ;  /* 0x0000004906006986 */ /* 0x0005e2000c101910 */
[----:B-1----:R-:W-:-:S02]  /*10490*/  LEA R10, P6, R13, R217, 0x2 ;  /* 0x000000d90d0a7211 */ /* 0x002fc400078c10ff */
        /* <DEDUP_REMOVED lines=9> */
[-C--:B----4-:R-:W-:Y:S01]  /*10530*/  LEA R4, P1, R15, R217.reuse, 0x2 ;  /* 0x000000d90f047211 */ /* 0x090fe200078210ff */
[----:B------:R4:W-:Y:S01]  /*10540*/  @P5 STG.E desc[UR16][R10.64], R75 ;  /* 0x0000004b0a005986 */ /* 0x0009e2000c101910 */
[----:B--2---:R-:W-:-:S02]  /*10550*/  LEA R6, P5, R13, R217, 0x2 ;  /* 0x000000d90d067211 */ /* 0x004fc400078a10ff */
        /* <DEDUP_REMOVED lines=9> */
[-C--:B-1----:R-:W-:Y:S01]  /*105f0*/  LEA R8, P4, R15, R217.reuse, 0x2 ;  /* 0x000000d90f087211 */ /* 0x082fe200078810ff */
[----:B------:R1:W-:Y:S01]  /*10600*/  @P3 STG.E desc[UR16][R6.64], R77 ;  /* 0x0000004d06003986 */ /* 0x0003e2000c101910 */
[----:B----4-:R-:W-:-:S02]  /*10610*/  LEA R10, P3, R13, R217, 0x2 ;  /* 0x000000d90d0a7211 */ /* 0x010fc400078610ff */
        /* <DEDUP_REMOVED lines=133> */
[C---:B------:R-:W-:Y:S01]  /*10e70*/  IMAD R15, R210.reuse, 0x2, R13 ;  /* 0x00000002d20f7824 */ /* 0x040fe200078e020d */
        /* <DEDUP_REMOVED lines=231> */
[----:B------:R-:W-:Y:S01]  /*11cf0*/  IMAD R13, R210, 0x2, R15 ;  /* 0x00000002d20d7824 */ /* 0x000fe200078e020f */
[----:B------:R-:W-:Y:S01]  /*11d00*/  ISETP.LT.AND P5, PT, R251, UR4, !P0 ;  /* 0x00000004fb007c0c */ /* 0x000fe2000c7a1270 */
[----:B------:R4:W-:Y:S01]  /*11d10*/  @P2 STG.E desc[UR16][R8.64], R138 ;  /* 0x0000008a08002986 */ /* 0x0009e2000c101910 */
[----:B------:R-:W-:Y:S01]  /*11d20*/  ULDC UR4, c[0x0][0x22c] ;  /* 0x00008b0000047ab9 */ /* 0x000fe20000000800 */
[-C--:B--2---:R-:W-:Y:S02]  /*11d30*/  LEA R4, P2, R15, R217.reuse, 0x2 ;  /* 0x000000d90f047211 */ /* 0x084fe400078410ff */
[----:B------:R2:W-:Y:S01]  /*11d40*/  @P6 STG.E desc[UR16][R10.64], R139 ;  /* 0x0000008b0a006986 */ /* 0x0005e2000c101910 */
[----:B-1----:R-:W-:-:S02]  /*11d50*/  LEA R6, P6, R13, R217, 0x2 ;  /* 0x000000d90d067211 */ /* 0x002fc400078c10ff */
[----:B------:R-:W-:Y:S01]  /*11d60*/  ISETP.LT.AND P4, PT, R252, UR4, !P0 ;  /* 0x00000004fc007c0c */ /* 0x000fe2000c781270 */
[----:B------:R-:W-:Y:S01]  /*11d70*/  ULDC UR4, c[0x0][0x22c] ;  /* 0x00008b0000047ab9 */ /* 0x000fe20000000800 */
[-C--:B------:R-:W-:Y:S01]  /*11d80*/  LEA.HI.X.SX32 R5, R15, R160.reuse, 0x2, P2 ;  /* 0x000000a00f057211 */ /* 0x080fe200010f16ff */
[----:B------:R-:W-:Y:S01]  /*11d90*/  IMAD R15, R210, 0x2, R13 ;  /* 0x00000002d20f7824 */ /* 0x000fe200078e020d */
[----:B------:R-:W-:Y:S01]  /*11da0*/  ISETP.LT.AND P3, PT, R192, UR4, !P0 ;  /* 0x00000004c0007c0c */ /* 0x000fe2000c761270 */
[----:B------:R-:W-:Y:S01]  /*11db0*/  ULDC UR4, c[0x0][0x22c] ;  /* 0x00008b0000047ab9 */ /* 0x000fe20000000800 */
[----:B------:R-:W-:Y:S01]  /*11dc0*/  LEA.HI.X.SX32 R7, R13, R160, 0x2, P6 ;  /* 0x000000a00d077211 */ /* 0x000fe200030f16ff */
[----:B------:R-:W2:Y:S01]  /*11dd0*/  LDL.LU R192, [R1+0x14] ;  /* 0x0000140001c07983 */ /* 0x000ea20000300800 */
[----:B------:R-:W-:Y:S01]  /*11de0*/  ISETP.LT.AND P2, PT, R2, UR4, !P0 ;  /* 0x0000000402007c0c */ /* 0x000fe2000c741270 */
[----:B------:R-:W-:Y:S02]  /*11df0*/  ULDC UR4, c[0x0][0x22c] ;  /* 0x00008b0000047ab9 */ /* 0x000fe40000000800 */
[----:B------:R-:W2:Y:S04]  /*11e00*/  LDL.LU R2, [R1+0x18] ;  /* 0x0000180001027983 */ /* 0x000ea80000300800 */
[----:B------:R1:W-:Y:S04]  /*11e10*/  @P1 STG.E desc[UR16][R4.64], R140 ;  /* 0x0000008c04001986 */ /* 0x0003e8000c101910 */
[----:B------:R1:W-:Y:S01]  /*11e20*/  @P5 STG.E desc[UR16][R6.64], R141 ;  /* 0x0000008d06005986 */ /* 0x0003e2000c101910 */
[----:B----4-:R-:W-:-:S02]  /*11e30*/  LEA R8, P5, R15, R217, 0x2 ;  /* 0x000000d90f087211 */ /* 0x010fc400078a10ff */
[----:B---3--:R-:W-:Y:S01]  /*11e40*/  ISETP.LT.AND P1, PT, R158, UR4, !P0 ;  /* 0x000000049e007c0c */ /* 0x008fe2000c721270 */
[----:B------:R-:W-:Y:S01]  /*11e50*/  ULDC UR4, c[0x0][0x22c] ;  /* 0x00008b0000047ab9 */ /* 0x000fe20000000800 */
[----:B------:R-:W-:Y:S02]  /*11e60*/  LEA.HI.X.SX32 R9, R15, R160, 0x2, P5 ;  /* 0x000000a00f097211 */ /* 0x000fe400028f16ff */
[----:B------:R-:W-:Y:S01]  /*11e70*/  ISETP.LT.AND P5, PT, R154, UR4, !P0 ;  /* 0x000000049a007c0c */ /* 0x000fe2000c7a1270 */
[----:B------:R-:W-:Y:S02]  /*11e80*/  ULDC UR4, c[0x0][0x22c] ;  /* 0x00008b0000047ab9 */ /* 0x000fe40000000800 */
[----:B------:R3:W-:Y:S01]  /*11e90*/  @P4 STG.E desc[UR16][R8.64], R142 ;  /* 0x0000008e08004986 */ /* 0x0007e2000c101910 */
[----:B------:R-:W-:Y:S01]  /*11ea0*/  ISETP.LT.AND P4, PT, R193, UR4, !P0 ;  /* 0x00000004c1007c0c */ /* 0x000fe2000c781270 */
[C---:B------:R-:W-:Y:S01]  /*11eb0*/  IMAD R13, R210.reuse, 0x2, R15 ;  /* 0x00000002d20d7824 */ /* 0x040fe200078e020f */
[----:B------:R-:W-:Y:S01]  /*11ec0*/  ULDC UR4, c[0x0][0x22c] ;  /* 0x00008b0000047ab9 */ /* 0x000fe20000000800 */
[----:B------:R-:W4:Y:S02]  /*11ed0*/  LDL.LU R193, [R1+0x1c] ;  /* 0x00001c0001c17983 */ /* 0x000f240000300800 */
[----:B------:R-:W-:Y:S01]  /*11ee0*/  IMAD R17, R210, 0x2, R13 ;  /* 0x00000002d2117824 */ /* 0x000fe200078e020d */
[----:B--2---:R-:W-:-:S03]  /*11ef0*/  LEA R10, P6, R13, R217, 0x2 ;  /* 0x000000d90d0a7211 */ /* 0x004fc600078c10ff */
[----:B------:R-:W-:Y:S01]  /*11f00*/  IMAD R15, R210, 0x2, R17 ;  /* 0x00000002d20f7824 */ /* 0x000fe200078e0211 */
[----:B------:R-:W-:-:S03]  /*11f10*/  LEA.HI.X.SX32 R11, R13, R160, 0x2, P6 ;  /* 0x000000a00d0b7211 */ /* 0x000fc600030f16ff */
[C---:B------:R-:W-:Y:S02]  /*11f20*/  IMAD R13, R210.reuse, 0x2, R15 ;  /* 0x00000002d20d7824 */ /* 0x040fe400078e020f */
[----:B------:R-:W-:Y:S01]  /*11f30*/  @P3 STG.E desc[UR16][R10.64], R143 ;  /* 0x0000008f0a003986 */ /* 0x000fe2000c101910 */
[-C--:B-1----:R-:W-:Y:S01]  /*11f40*/  LEA R4, P3, R17, R217.reuse, 0x2 ;  /* 0x000000d911047211 */ /* 0x082fe200078610ff */
[C---:B------:R-:W-:Y:S01]  /*11f50*/  IMAD R19, R210.reuse, 0x2, R13 ;  /* 0x00000002d2137824 */ /* 0x040fe200078e020d */
[----:B------:R-:W-:Y:S02]  /*11f60*/  LEA R6, P6, R15, R217, 0x2 ;  /* 0x000000d90f067211 */ /* 0x000fe400078c10ff */
[-C--:B------:R-:W-:Y:S01]  /*11f70*/  LEA.HI.X.SX32 R5, R17, R160.reuse, 0x2, P3 ;  /* 0x000000a011057211 */ /* 0x080fe200018f16ff */
[----:B------:R-:W-:Y:S01]  /*11f80*/  IMAD R17, R210, 0x2, R19 ;  /* 0x00000002d2117824 */ /* 0x000fe200078e0213 */
[----:B------:R-:W-:-:S03]  /*11f90*/  LEA.HI.X.SX32 R7, R15, R160, 0x2, P6 ;  /* 0x000000a00f077211 */ /* 0x000fc600030f16ff */
[----:B------:R1:W-:Y:S01]  /*11fa0*/  @P2 STG.E desc[UR16][R4.64], R144 ;  /* 0x0000009004002986 */ /* 0x0003e2000c101910 */
[----:B------:R-:W-:-:S03]  /*11fb0*/  IMAD R15, R210, 0x2, R17 ;  /* 0x00000002d20f7824 */ /* 0x000fc600078e0211 */
[----:B------:R2:W-:Y:S01]  /*11fc0*/  @P1 STG.E desc[UR16][R6.64], R145 ;  /* 0x0000009106001986 */ /* 0x0005e2000c101910 */
[----:B---3--:R-:W-:Y:S01]  /*11fd0*/  LEA R8, P1, R19, R217, 0x2 ;  /* 0x000000d913087211 */ /* 0x008fe200078210ff */
[----:B------:R-:W-:-:S03]  /*11fe0*/  IMAD R21, R210, 0x2, R15 ;  /* 0x00000002d2157824 */ /* 0x000fc600078e020f */
[----:B------:R-:W-:Y:S01]  /*11ff0*/  LEA.HI.X.SX32 R9, R19, R160, 0x2, P1 ;  /* 0x000000a013097211 */ /* 0x000fe200008f16ff */
[----:B------:R-:W-:Y:S01]  /*12000*/  IMAD R210, R210, 0x2, R21 ;  /* 0x00000002d2d27824 */ /* 0x000fe200078e0215 */
[----:B-1----:R-:W-:-:S04]  /*12010*/  LEA R4, P1, R15, R217, 0x2 ;  /* 0x000000d90f047211 */ /* 0x002fc800078210ff */
[----:B------:R-:W-:Y:S02]  /*12020*/  LEA.HI.X.SX32 R5, R15, R160, 0x2, P1 ;  /* 0x000000a00f057211 */ /* 0x000fe400008f16ff */
[----:B------:R-:W-:Y:S01]  /*12030*/  ISETP.LT.AND P3, PT, R192, UR4, !P0 ;  /* 0x00000004c0007c0c */ /* 0x000fe2000c761270 */
[----:B------:R-:W-:Y:S02]  /*12040*/  ULDC UR4, c[0x0][0x22c] ;  /* 0x00008b0000047ab9 */ /* 0x000fe40000000800 */
[----:B------:R-:W-:Y:S01]  /*12050*/  ISETP.LT.AND P2, PT, R2, UR4, !P0 ;  /* 0x0000000402007c0c */ /* 0x000fe2000c741270 */
[----:B------:R-:W-:Y:S01]  /*12060*/  ULDC UR4, c[0x0][0x22c] ;  /* 0x00008b0000047ab9 */ /* 0x000fe20000000800 */
[----:B------:R-:W-:-:S04]  /*12070*/  LEA R2, P6, R13, R217, 0x2 ;  /* 0x000000d90d027211 */ /* 0x000fc800078c10ff */
[-C--:B------:R-:W-:Y:S02]  /*12080*/  LEA.HI.X.SX32 R3, R13, R160.reuse, 0x2, P6 ;  /* 0x000000a00d037211 */ /* 0x080fe400030f16ff */
[CC--:B------:R-:W-:Y:S02]  /*12090*/  LEA R10, P6, R17.reuse, R217.reuse, 0x2 ;  /* 0x000000d9110a7211 */ /* 0x0c0fe400078c10ff */
[----:B------:R-:W-:Y:S01]  /*120a0*/  ISETP.LT.AND P1, PT, R164, UR4, !P0 ;  /* 0x00000004a4007c0c */ /* 0x000fe2000c721270 */
[----:B------:R-:W-:Y:S01]  /*120b0*/  ULDC UR4, c[0x0][0x22c] ;  /* 0x00008b0000047ab9 */ /* 0x000fe20000000800 */
[----:B------:R-:W-:Y:S02]  /*120c0*/  LEA.HI.X.SX32 R11, R17, R160, 0x2, P6 ;  /* 0x000000a0110b7211 */ /* 0x000fe400030f16ff */
[----:B------:R-:W-:-:S04]  /*120d0*/  LEA R12, P6, R210, R217, 0x2 ;  /* 0x000000d9d20c7211 */ /* 0x000fc800078c10ff */
[-C--:B------:R-:W-:Y:S02]  /*120e0*/  LEA.HI.X.SX32 R13, R210, R160.reuse, 0x2, P6 ;  /* 0x000000a0d20d7211 */ /* 0x080fe400030f16ff */
[----:B----4-:R-:W-:Y:S02]  /*120f0*/  ISETP.LT.AND P0, PT, R193, UR4, !P0 ;  /* 0x00000004c1007c0c */ /* 0x010fe4000c701270 */
[C---:B--2---:R-:W-:Y:S01]  /*12100*/  LEA R6, P6, R21.reuse, R217, 0x2 ;  /* 0x000000d915067211 */ /* 0x044fe200078c10ff */
[----:B------:R1:W-:Y:S03]  /*12110*/  @P5 STG.E desc[UR16][R2.64], R146 ;  /* 0x0000009202005986 */ /* 0x0003e6000c101910 */
[----:B------:R-:W-:Y:S01]  /*12120*/  LEA.HI.X.SX32 R7, R21, R160, 0x2, P6 ;  /* 0x000000a015077211 */ /* 0x000fe200030f16ff */
[----:B------:R1:W-:Y:S04]  /*12130*/  @P4 STG.E desc[UR16][R8.64], R147 ;  /* 0x0000009308004986 */ /* 0x0003e8000c101910 */
[----:B------:R1:W-:Y:S04]  /*12140*/  @P3 STG.E desc[UR16][R10.64], R24 ;  /* 0x000000180a003986 */ /* 0x0003e8000c101910 */
[----:B------:R1:W-:Y:S04]  /*12150*/  @P2 STG.E desc[UR16][R4.64], R25 ;  /* 0x0000001904002986 */ /* 0x0003e8000c101910 */
[----:B------:R1:W-:Y:S01]  /*12160*/  @P1 STG.E desc[UR16][R6.64], R26 ;  /* 0x0000001a06001986 */ /* 0x0003e2000c101910 */
[----:B------:R-:W-:Y:S05]  /*12170*/  @!P0 EXIT ;  /* 0x000000000000894d */ /* 0x000fea0003800000 */
[----:B------:R-:W-:Y:S01]  /*12180*/  STG.E desc[UR16][R12.64], R27 ;  /* 0x0000001b0c007986 */ /* 0x000fe2000c101910 */
[----:B------:R-:W-:Y:S05]  /*12190*/  EXIT ;  /* 0x000000000000794d */ /* 0x000fea0003800000 */
.L_x_2:
[----:B------:R-:W-:-:S00]  /*121a0*/  BRA `(.L_x_2) ;  /* 0xfffffffc00fc7947 */ /* 0x000fc0000383ffff */
[----:B------:R-:W-:-:S00]  /*121b0*/  NOP ;  /* 0x0000000000007918 */ /* 0x000fc00000000000 */
        /* <DEDUP_REMOVED lines=12> */
.L_x_3:


//--------------------- .nv.shared.matmul_kernel  --------------------------
	.section	.nv.shared.matmul_kernel,"aw",@nobits
	.sectionflags	@""
	.align	16
	.zero		1024


//--------------------- .nv.shared.reserved.0     --------------------------
	.section	.nv.shared.reserved.0,"aw",@nobits
	.weak		__nv_reservedSMEM_offset_0_alias
	.size		__nv_reservedSMEM_offset_0_alias, 0, 0
	.other		__nv_reservedSMEM_offset_0_alias,@"STO_CUDA_RESERVED_SHARED STV_DEFAULT"
__nv_reservedSMEM_offset_0_alias:
	.zero		0


//--------------------- .nv.constant0.matmul_kernel --------------------------
	.section	.nv.constant0.matmul_kernel,"a",@progbits
	.sectionflags	@""
	.align	4
.nv.constant0.matmul_kernel:
	.zero		608


//--------------------- SYMBOLS --------------------------

	.type		.nv.reservedSmem.offset0,@object
	.size		.nv.reservedSmem.offset0,0x4
